//
// Generated by NVIDIA NVVM Compiler
//
// Compiler Build ID: CL-36424714
// Cuda compilation tools, release 13.0, V13.0.88
// Based on NVVM 20.0.0
//

.version 9.0
.target sm_100
.address_size 64

	// .globl	_Z12MatMulGlobal6MatrixS_S_
.const .align 4 .b8 constB[65536];
// _ZZ12MatMulShared6MatrixS_S_E2As has been demoted
// _ZZ12MatMulShared6MatrixS_S_E2Bs has been demoted

.visible .entry _Z12MatMulGlobal6MatrixS_S_(
	.param .align 8 .b8 _Z12MatMulGlobal6MatrixS_S__param_0[24],
	.param .align 8 .b8 _Z12MatMulGlobal6MatrixS_S__param_1[24],
	.param .align 8 .b8 _Z12MatMulGlobal6MatrixS_S__param_2[24]
)
{
	.reg .pred 	%p<13>;
	.reg .b32 	%r<118>;
	.reg .b64 	%rd<40>;

	ld.param.u64 	%rd6, [_Z12MatMulGlobal6MatrixS_S__param_2+16];
	ld.param.u32 	%r42, [_Z12MatMulGlobal6MatrixS_S__param_2+8];
	ld.param.u64 	%rd5, [_Z12MatMulGlobal6MatrixS_S__param_1+16];
	ld.param.u32 	%r39, [_Z12MatMulGlobal6MatrixS_S__param_1+8];
	ld.param.u64 	%rd4, [_Z12MatMulGlobal6MatrixS_S__param_0+16];
	ld.param.u32 	%r36, [_Z12MatMulGlobal6MatrixS_S__param_0+8];
	ld.param.v2.u32 	{%r34, %r35}, [_Z12MatMulGlobal6MatrixS_S__param_0];
	ld.param.v2.u32 	{%r40, %r41}, [_Z12MatMulGlobal6MatrixS_S__param_2];
	mov.u32 	%r43, %ctaid.y;
	mov.u32 	%r44, %ntid.y;
	mov.u32 	%r45, %tid.y;
	mad.lo.s32 	%r2, %r43, %r44, %r45;
	mov.u32 	%r46, %ctaid.x;
	mov.u32 	%r47, %ntid.x;
	mov.u32 	%r48, %tid.x;
	mad.lo.s32 	%r3, %r46, %r47, %r48;
	setp.ge.s32 	%p1, %r2, %r41;
	setp.ge.s32 	%p2, %r3, %r40;
	or.pred  	%p3, %p1, %p2;
	@%p3 bra 	$L__BB0_14;
	setp.lt.s32 	%p4, %r34, 1;
	mov.b32 	%r117, 0;
	@%p4 bra 	$L__BB0_13;
	cvta.to.global.u64 	%rd1, %rd4;
	mul.lo.s32 	%r4, %r36, %r2;
	cvta.to.global.u64 	%rd2, %rd5;
	and.b32  	%r6, %r34, 7;
	setp.lt.u32 	%p5, %r34, 8;
	mov.b32 	%r112, 0;
	mov.u32 	%r117, %r112;
	@%p5 bra 	$L__BB0_5;
	and.b32  	%r112, %r34, 2147483640;
	neg.s32 	%r106, %r112;
	shl.b32 	%r9, %r39, 3;
	add.s64 	%rd3, %rd1, 16;
	mov.b32 	%r117, 0;
	mul.wide.s32 	%rd11, %r39, 4;
	mov.u32 	%r104, %r4;
	mov.u32 	%r105, %r3;
$L__BB0_4:
	.pragma "nounroll";
	mul.wide.s32 	%rd7, %r104, 4;
	add.s64 	%rd8, %rd3, %rd7;
	ld.global.u32 	%r53, [%rd8+-16];
	mul.wide.s32 	%rd9, %r105, 4;
	add.s64 	%rd10, %rd2, %rd9;
	ld.global.u32 	%r54, [%rd10];
	mad.lo.s32 	%r55, %r54, %r53, %r117;
	ld.global.u32 	%r56, [%rd8+-12];
	add.s64 	%rd12, %rd10, %rd11;
	ld.global.u32 	%r57, [%rd12];
	mad.lo.s32 	%r58, %r57, %r56, %r55;
	ld.global.u32 	%r59, [%rd8+-8];
	add.s64 	%rd13, %rd12, %rd11;
	ld.global.u32 	%r60, [%rd13];
	mad.lo.s32 	%r61, %r60, %r59, %r58;
	ld.global.u32 	%r62, [%rd8+-4];
	add.s64 	%rd14, %rd13, %rd11;
	ld.global.u32 	%r63, [%rd14];
	mad.lo.s32 	%r64, %r63, %r62, %r61;
	ld.global.u32 	%r65, [%rd8];
	add.s64 	%rd15, %rd14, %rd11;
	ld.global.u32 	%r66, [%rd15];
	mad.lo.s32 	%r67, %r66, %r65, %r64;
	ld.global.u32 	%r68, [%rd8+4];
	add.s64 	%rd16, %rd15, %rd11;
	ld.global.u32 	%r69, [%rd16];
	mad.lo.s32 	%r70, %r69, %r68, %r67;
	ld.global.u32 	%r71, [%rd8+8];
	add.s64 	%rd17, %rd16, %rd11;
	ld.global.u32 	%r72, [%rd17];
	mad.lo.s32 	%r73, %r72, %r71, %r70;
	ld.global.u32 	%r74, [%rd8+12];
	add.s64 	%rd18, %rd17, %rd11;
	ld.global.u32 	%r75, [%rd18];
	mad.lo.s32 	%r117, %r75, %r74, %r73;
	add.s32 	%r106, %r106, 8;
	add.s32 	%r105, %r105, %r9;
	add.s32 	%r104, %r104, 8;
	setp.ne.s32 	%p6, %r106, 0;
	@%p6 bra 	$L__BB0_4;
$L__BB0_5:
	setp.eq.s32 	%p7, %r6, 0;
	@%p7 bra 	$L__BB0_13;
	and.b32  	%r21, %r34, 3;
	setp.lt.u32 	%p8, %r6, 4;
	@%p8 bra 	$L__BB0_8;
	add.s32 	%r77, %r112, %r4;
	mul.wide.s32 	%rd19, %r77, 4;
	add.s64 	%rd20, %rd1, %rd19;
	ld.global.u32 	%r78, [%rd20];
	mad.lo.s32 	%r79, %r112, %r39, %r3;
	mul.wide.s32 	%rd21, %r79, 4;
	add.s64 	%rd22, %rd2, %rd21;
	ld.global.u32 	%r80, [%rd22];
	mad.lo.s32 	%r81, %r80, %r78, %r117;
	ld.global.u32 	%r82, [%rd20+4];
	mul.wide.s32 	%rd23, %r39, 4;
	add.s64 	%rd24, %rd22, %rd23;
	ld.global.u32 	%r83, [%rd24];
	mad.lo.s32 	%r84, %r83, %r82, %r81;
	ld.global.u32 	%r85, [%rd20+8];
	add.s64 	%rd25, %rd24, %rd23;
	ld.global.u32 	%r86, [%rd25];
	mad.lo.s32 	%r87, %r86, %r85, %r84;
	ld.global.u32 	%r88, [%rd20+12];
	add.s64 	%rd26, %rd25, %rd23;
	ld.global.u32 	%r89, [%rd26];
	mad.lo.s32 	%r117, %r89, %r88, %r87;
	add.s32 	%r112, %r112, 4;
$L__BB0_8:
	setp.eq.s32 	%p9, %r21, 0;
	@%p9 bra 	$L__BB0_13;
	setp.eq.s32 	%p10, %r21, 1;
	@%p10 bra 	$L__BB0_11;
	add.s32 	%r91, %r112, %r4;
	mul.wide.s32 	%rd27, %r91, 4;
	add.s64 	%rd28, %rd1, %rd27;
	ld.global.u32 	%r92, [%rd28];
	mad.lo.s32 	%r93, %r112, %r39, %r3;
	mul.wide.s32 	%rd29, %r93, 4;
	add.s64 	%rd30, %rd2, %rd29;
	ld.global.u32 	%r94, [%rd30];
	mad.lo.s32 	%r95, %r94, %r92, %r117;
	ld.global.u32 	%r96, [%rd28+4];
	mul.wide.s32 	%rd31, %r39, 4;
	add.s64 	%rd32, %rd30, %rd31;
	ld.global.u32 	%r97, [%rd32];
	mad.lo.s32 	%r117, %r97, %r96, %r95;
	add.s32 	%r112, %r112, 2;
$L__BB0_11:
	and.b32  	%r98, %r34, 1;
	setp.eq.b32 	%p11, %r98, 1;
	not.pred 	%p12, %p11;
	@%p12 bra 	$L__BB0_13;
	add.s32 	%r99, %r112, %r4;
	mul.wide.s32 	%rd33, %r99, 4;
	add.s64 	%rd34, %rd1, %rd33;
	ld.global.u32 	%r100, [%rd34];
	mad.lo.s32 	%r101, %r112, %r39, %r3;
	mul.wide.s32 	%rd35, %r101, 4;
	add.s64 	%rd36, %rd2, %rd35;
	ld.global.u32 	%r102, [%rd36];
	mad.lo.s32 	%r117, %r102, %r100, %r117;
$L__BB0_13:
	cvta.to.global.u64 	%rd37, %rd6;
	mad.lo.s32 	%r103, %r42, %r2, %r3;
	mul.wide.s32 	%rd38, %r103, 4;
	add.s64 	%rd39, %rd37, %rd38;
	st.global.u32 	[%rd39], %r117;
$L__BB0_14:
	ret;

}
	// .globl	_Z12MatMulShared6MatrixS_S_
.visible .entry _Z12MatMulShared6MatrixS_S_(
	.param .align 8 .b8 _Z12MatMulShared6MatrixS_S__param_0[24],
	.param .align 8 .b8 _Z12MatMulShared6MatrixS_S__param_1[24],
	.param .align 8 .b8 _Z12MatMulShared6MatrixS_S__param_2[24]
)
{
	.reg .pred 	%p<8>;
	.reg .b32 	%r<448>;
	.reg .b64 	%rd<70>;
	// demoted variable
	.shared .align 4 .b8 _ZZ12MatMulShared6MatrixS_S_E2As[1024];
	// demoted variable
	.shared .align 4 .b8 _ZZ12MatMulShared6MatrixS_S_E2Bs[1024];
	ld.param.u64 	%rd7, [_Z12MatMulShared6MatrixS_S__param_2+16];
	ld.param.u32 	%r52, [_Z12MatMulShared6MatrixS_S__param_2+8];
	ld.param.u64 	%rd6, [_Z12MatMulShared6MatrixS_S__param_1+16];
	ld.param.u32 	%r49, [_Z12MatMulShared6MatrixS_S__param_1+8];
	ld.param.u64 	%rd5, [_Z12MatMulShared6MatrixS_S__param_0+16];
	ld.param.u32 	%r46, [_Z12MatMulShared6MatrixS_S__param_0+8];
	ld.param.v2.u32 	{%r44, %r45}, [_Z12MatMulShared6MatrixS_S__param_0];
	mov.u32 	%r54, %ctaid.y;
	mov.u32 	%r55, %ctaid.x;
	shl.b32 	%r1, %r54, 4;
	shl.b32 	%r2, %r55, 4;
	mov.u32 	%r3, %tid.y;
	mov.u32 	%r4, %tid.x;
	shr.s32 	%r56, %r44, 31;
	shr.u32 	%r57, %r56, 28;
	add.s32 	%r58, %r44, %r57;
	shr.s32 	%r5, %r58, 4;
	setp.lt.s32 	%p1, %r44, 16;
	mov.b32 	%r447, 0;
	@%p1 bra 	$L__BB1_9;
	cvta.to.global.u64 	%rd1, %rd5;
	mul.lo.s32 	%r6, %r1, %r46;
	cvta.to.global.u64 	%rd2, %rd6;
	shl.b32 	%r8, %r49, 4;
	mad.lo.s32 	%r61, %r46, %r3, %r4;
	cvt.s64.s32 	%rd3, %r61;
	shl.b32 	%r62, %r3, 6;
	mov.u32 	%r63, _ZZ12MatMulShared6MatrixS_S_E2As;
	add.s32 	%r9, %r63, %r62;
	shl.b32 	%r64, %r4, 2;
	add.s32 	%r10, %r9, %r64;
	mad.lo.s32 	%r65, %r49, %r3, %r4;
	cvt.s64.s32 	%rd4, %r65;
	mov.u32 	%r66, _ZZ12MatMulShared6MatrixS_S_E2Bs;
	add.s32 	%r12, %r66, %r64;
	add.s32 	%r11, %r12, %r62;
	add.s32 	%r67, %r5, -1;
	and.b32  	%r13, %r5, 3;
	setp.lt.u32 	%p2, %r67, 3;
	mov.b32 	%r445, 0;
	mov.u32 	%r447, %r445;
	@%p2 bra 	$L__BB1_4;
	and.b32  	%r69, %r5, 134217724;
	neg.s32 	%r439, %r69;
	add.s32 	%r438, %r6, 32;
	add.s32 	%r437, %r8, %r2;
	shl.b32 	%r70, %r49, 5;
	add.s32 	%r436, %r70, %r2;
	mad.lo.s32 	%r435, %r49, 48, %r2;
	mov.b32 	%r447, 0;
	mov.u32 	%r434, %r2;
$L__BB1_3:
	.pragma "nounroll";
	and.b32  	%r445, %r5, 134217724;
	add.s32 	%r71, %r438, -32;
	cvt.s64.s32 	%rd8, %r71;
	cvt.s64.s32 	%rd9, %r434;
	add.s64 	%rd10, %rd8, %rd3;
	shl.b64 	%rd11, %rd10, 2;
	add.s64 	%rd12, %rd1, %rd11;
	ld.global.u32 	%r72, [%rd12];
	st.shared.u32 	[%r10], %r72;
	add.s64 	%rd13, %rd9, %rd4;
	shl.b64 	%rd14, %rd13, 2;
	add.s64 	%rd15, %rd2, %rd14;
	ld.global.u32 	%r73, [%rd15];
	st.shared.u32 	[%r11], %r73;
	bar.sync 	0;
	ld.shared.u32 	%r74, [%r9];
	ld.shared.u32 	%r75, [%r12];
	mad.lo.s32 	%r76, %r75, %r74, %r447;
	ld.shared.u32 	%r77, [%r9+4];
	ld.shared.u32 	%r78, [%r12+64];
	mad.lo.s32 	%r79, %r78, %r77, %r76;
	ld.shared.u32 	%r80, [%r9+8];
	ld.shared.u32 	%r81, [%r12+128];
	mad.lo.s32 	%r82, %r81, %r80, %r79;
	ld.shared.u32 	%r83, [%r9+12];
	ld.shared.u32 	%r84, [%r12+192];
	mad.lo.s32 	%r85, %r84, %r83, %r82;
	ld.shared.u32 	%r86, [%r9+16];
	ld.shared.u32 	%r87, [%r12+256];
	mad.lo.s32 	%r88, %r87, %r86, %r85;
	ld.shared.u32 	%r89, [%r9+20];
	ld.shared.u32 	%r90, [%r12+320];
	mad.lo.s32 	%r91, %r90, %r89, %r88;
	ld.shared.u32 	%r92, [%r9+24];
	ld.shared.u32 	%r93, [%r12+384];
	mad.lo.s32 	%r94, %r93, %r92, %r91;
	ld.shared.u32 	%r95, [%r9+28];
	ld.shared.u32 	%r96, [%r12+448];
	mad.lo.s32 	%r97, %r96, %r95, %r94;
	ld.shared.u32 	%r98, [%r9+32];
	ld.shared.u32 	%r99, [%r12+512];
	mad.lo.s32 	%r100, %r99, %r98, %r97;
	ld.shared.u32 	%r101, [%r9+36];
	ld.shared.u32 	%r102, [%r12+576];
	mad.lo.s32 	%r103, %r102, %r101, %r100;
	ld.shared.u32 	%r104, [%r9+40];
	ld.shared.u32 	%r105, [%r12+640];
	mad.lo.s32 	%r106, %r105, %r104, %r103;
	ld.shared.u32 	%r107, [%r9+44];
	ld.shared.u32 	%r108, [%r12+704];
	mad.lo.s32 	%r109, %r108, %r107, %r106;
	ld.shared.u32 	%r110, [%r9+48];
	ld.shared.u32 	%r111, [%r12+768];
	mad.lo.s32 	%r112, %r111, %r110, %r109;
	ld.shared.u32 	%r113, [%r9+52];
	ld.shared.u32 	%r114, [%r12+832];
	mad.lo.s32 	%r115, %r114, %r113, %r112;
	ld.shared.u32 	%r116, [%r9+56];
	ld.shared.u32 	%r117, [%r12+896];
	mad.lo.s32 	%r118, %r117, %r116, %r115;
	ld.shared.u32 	%r119, [%r9+60];
	ld.shared.u32 	%r120, [%r12+960];
	mad.lo.s32 	%r121, %r120, %r119, %r118;
	bar.sync 	0;
	add.s32 	%r122, %r438, -16;
	cvt.s64.s32 	%rd16, %r122;
	cvt.s64.s32 	%rd17, %r437;
	add.s64 	%rd18, %rd16, %rd3;
	shl.b64 	%rd19, %rd18, 2;
	add.s64 	%rd20, %rd1, %rd19;
	ld.global.u32 	%r123, [%rd20];
	st.shared.u32 	[%r10], %r123;
	add.s64 	%rd21, %rd17, %rd4;
	shl.b64 	%rd22, %rd21, 2;
	add.s64 	%rd23, %rd2, %rd22;
	ld.global.u32 	%r124, [%rd23];
	st.shared.u32 	[%r11], %r124;
	bar.sync 	0;
	ld.shared.u32 	%r125, [%r9];
	ld.shared.u32 	%r126, [%r12];
	mad.lo.s32 	%r127, %r126, %r125, %r121;
	ld.shared.u32 	%r128, [%r9+4];
	ld.shared.u32 	%r129, [%r12+64];
	mad.lo.s32 	%r130, %r129, %r128, %r127;
	ld.shared.u32 	%r131, [%r9+8];
	ld.shared.u32 	%r132, [%r12+128];
	mad.lo.s32 	%r133, %r132, %r131, %r130;
	ld.shared.u32 	%r134, [%r9+12];
	ld.shared.u32 	%r135, [%r12+192];
	mad.lo.s32 	%r136, %r135, %r134, %r133;
	ld.shared.u32 	%r137, [%r9+16];
	ld.shared.u32 	%r138, [%r12+256];
	mad.lo.s32 	%r139, %r138, %r137, %r136;
	ld.shared.u32 	%r140, [%r9+20];
	ld.shared.u32 	%r141, [%r12+320];
	mad.lo.s32 	%r142, %r141, %r140, %r139;
	ld.shared.u32 	%r143, [%r9+24];
	ld.shared.u32 	%r144, [%r12+384];
	mad.lo.s32 	%r145, %r144, %r143, %r142;
	ld.shared.u32 	%r146, [%r9+28];
	ld.shared.u32 	%r147, [%r12+448];
	mad.lo.s32 	%r148, %r147, %r146, %r145;
	ld.shared.u32 	%r149, [%r9+32];
	ld.shared.u32 	%r150, [%r12+512];
	mad.lo.s32 	%r151, %r150, %r149, %r148;
	ld.shared.u32 	%r152, [%r9+36];
	ld.shared.u32 	%r153, [%r12+576];
	mad.lo.s32 	%r154, %r153, %r152, %r151;
	ld.shared.u32 	%r155, [%r9+40];
	ld.shared.u32 	%r156, [%r12+640];
	mad.lo.s32 	%r157, %r156, %r155, %r154;
	ld.shared.u32 	%r158, [%r9+44];
	ld.shared.u32 	%r159, [%r12+704];
	mad.lo.s32 	%r160, %r159, %r158, %r157;
	ld.shared.u32 	%r161, [%r9+48];
	ld.shared.u32 	%r162, [%r12+768];
	mad.lo.s32 	%r163, %r162, %r161, %r160;
	ld.shared.u32 	%r164, [%r9+52];
	ld.shared.u32 	%r165, [%r12+832];
	mad.lo.s32 	%r166, %r165, %r164, %r163;
	ld.shared.u32 	%r167, [%r9+56];
	ld.shared.u32 	%r168, [%r12+896];
	mad.lo.s32 	%r169, %r168, %r167, %r166;
	ld.shared.u32 	%r170, [%r9+60];
	ld.shared.u32 	%r171, [%r12+960];
	mad.lo.s32 	%r172, %r171, %r170, %r169;
	bar.sync 	0;
	add.s32 	%r173, %r438, 16;
	cvt.s64.s32 	%rd24, %r438;
	cvt.s64.s32 	%rd25, %r436;
	add.s64 	%rd26, %rd24, %rd3;
	shl.b64 	%rd27, %rd26, 2;
	add.s64 	%rd28, %rd1, %rd27;
	ld.global.u32 	%r174, [%rd28];
	st.shared.u32 	[%r10], %r174;
	add.s64 	%rd29, %rd25, %rd4;
	shl.b64 	%rd30, %rd29, 2;
	add.s64 	%rd31, %rd2, %rd30;
	ld.global.u32 	%r175, [%rd31];
	st.shared.u32 	[%r11], %r175;
	bar.sync 	0;
	ld.shared.u32 	%r176, [%r9];
	ld.shared.u32 	%r177, [%r12];
	mad.lo.s32 	%r178, %r177, %r176, %r172;
	ld.shared.u32 	%r179, [%r9+4];
	ld.shared.u32 	%r180, [%r12+64];
	mad.lo.s32 	%r181, %r180, %r179, %r178;
	ld.shared.u32 	%r182, [%r9+8];
	ld.shared.u32 	%r183, [%r12+128];
	mad.lo.s32 	%r184, %r183, %r182, %r181;
	ld.shared.u32 	%r185, [%r9+12];
	ld.shared.u32 	%r186, [%r12+192];
	mad.lo.s32 	%r187, %r186, %r185, %r184;
	ld.shared.u32 	%r188, [%r9+16];
	ld.shared.u32 	%r189, [%r12+256];
	mad.lo.s32 	%r190, %r189, %r188, %r187;
	ld.shared.u32 	%r191, [%r9+20];
	ld.shared.u32 	%r192, [%r12+320];
	mad.lo.s32 	%r193, %r192, %r191, %r190;
	ld.shared.u32 	%r194, [%r9+24];
	ld.shared.u32 	%r195, [%r12+384];
	mad.lo.s32 	%r196, %r195, %r194, %r193;
	ld.shared.u32 	%r197, [%r9+28];
	ld.shared.u32 	%r198, [%r12+448];
	mad.lo.s32 	%r199, %r198, %r197, %r196;
	ld.shared.u32 	%r200, [%r9+32];
	ld.shared.u32 	%r201, [%r12+512];
	mad.lo.s32 	%r202, %r201, %r200, %r199;
	ld.shared.u32 	%r203, [%r9+36];
	ld.shared.u32 	%r204, [%r12+576];
	mad.lo.s32 	%r205, %r204, %r203, %r202;
	ld.shared.u32 	%r206, [%r9+40];
	ld.shared.u32 	%r207, [%r12+640];
	mad.lo.s32 	%r208, %r207, %r206, %r205;
	ld.shared.u32 	%r209, [%r9+44];
	ld.shared.u32 	%r210, [%r12+704];
	mad.lo.s32 	%r211, %r210, %r209, %r208;
	ld.shared.u32 	%r212, [%r9+48];
	ld.shared.u32 	%r213, [%r12+768];
	mad.lo.s32 	%r214, %r213, %r212, %r211;
	ld.shared.u32 	%r215, [%r9+52];
	ld.shared.u32 	%r216, [%r12+832];
	mad.lo.s32 	%r217, %r216, %r215, %r214;
	ld.shared.u32 	%r218, [%r9+56];
	ld.shared.u32 	%r219, [%r12+896];
	mad.lo.s32 	%r220, %r219, %r218, %r217;
	ld.shared.u32 	%r221, [%r9+60];
	ld.shared.u32 	%r222, [%r12+960];
	mad.lo.s32 	%r223, %r222, %r221, %r220;
	bar.sync 	0;
	cvt.s64.s32 	%rd32, %r173;
	cvt.s64.s32 	%rd33, %r435;
	add.s64 	%rd34, %rd32, %rd3;
	shl.b64 	%rd35, %rd34, 2;
	add.s64 	%rd36, %rd1, %rd35;
	ld.global.u32 	%r224, [%rd36];
	st.shared.u32 	[%r10], %r224;
	add.s64 	%rd37, %rd33, %rd4;
	shl.b64 	%rd38, %rd37, 2;
	add.s64 	%rd39, %rd2, %rd38;
	ld.global.u32 	%r225, [%rd39];
	st.shared.u32 	[%r11], %r225;
	bar.sync 	0;
	ld.shared.u32 	%r226, [%r9];
	ld.shared.u32 	%r227, [%r12];
	mad.lo.s32 	%r228, %r227, %r226, %r223;
	ld.shared.u32 	%r229, [%r9+4];
	ld.shared.u32 	%r230, [%r12+64];
	mad.lo.s32 	%r231, %r230, %r229, %r228;
	ld.shared.u32 	%r232, [%r9+8];
	ld.shared.u32 	%r233, [%r12+128];
	mad.lo.s32 	%r234, %r233, %r232, %r231;
	ld.shared.u32 	%r235, [%r9+12];
	ld.shared.u32 	%r236, [%r12+192];
	mad.lo.s32 	%r237, %r236, %r235, %r234;
	ld.shared.u32 	%r238, [%r9+16];
	ld.shared.u32 	%r239, [%r12+256];
	mad.lo.s32 	%r240, %r239, %r238, %r237;
	ld.shared.u32 	%r241, [%r9+20];
	ld.shared.u32 	%r242, [%r12+320];
	mad.lo.s32 	%r243, %r242, %r241, %r240;
	ld.shared.u32 	%r244, [%r9+24];
	ld.shared.u32 	%r245, [%r12+384];
	mad.lo.s32 	%r246, %r245, %r244, %r243;
	ld.shared.u32 	%r247, [%r9+28];
	ld.shared.u32 	%r248, [%r12+448];
	mad.lo.s32 	%r249, %r248, %r247, %r246;
	ld.shared.u32 	%r250, [%r9+32];
	ld.shared.u32 	%r251, [%r12+512];
	mad.lo.s32 	%r252, %r251, %r250, %r249;
	ld.shared.u32 	%r253, [%r9+36];
	ld.shared.u32 	%r254, [%r12+576];
	mad.lo.s32 	%r255, %r254, %r253, %r252;
	ld.shared.u32 	%r256, [%r9+40];
	ld.shared.u32 	%r257, [%r12+640];
	mad.lo.s32 	%r258, %r257, %r256, %r255;
	ld.shared.u32 	%r259, [%r9+44];
	ld.shared.u32 	%r260, [%r12+704];
	mad.lo.s32 	%r261, %r260, %r259, %r258;
	ld.shared.u32 	%r262, [%r9+48];
	ld.shared.u32 	%r263, [%r12+768];
	mad.lo.s32 	%r264, %r263, %r262, %r261;
	ld.shared.u32 	%r265, [%r9+52];
	ld.shared.u32 	%r266, [%r12+832];
	mad.lo.s32 	%r267, %r266, %r265, %r264;
	ld.shared.u32 	%r268, [%r9+56];
	ld.shared.u32 	%r269, [%r12+896];
	mad.lo.s32 	%r270, %r269, %r268, %r267;
	ld.shared.u32 	%r271, [%r9+60];
	ld.shared.u32 	%r272, [%r12+960];
	mad.lo.s32 	%r447, %r272, %r271, %r270;
	bar.sync 	0;
	add.s32 	%r439, %r439, 4;
	add.s32 	%r438, %r438, 64;
	shl.b32 	%r273, %r49, 6;
	add.s32 	%r437, %r437, %r273;
	add.s32 	%r436, %r436, %r273;
	add.s32 	%r435, %r435, %r273;
	add.s32 	%r434, %r434, %r273;
	setp.ne.s32 	%p3, %r439, 0;
	@%p3 bra 	$L__BB1_3;
$L__BB1_4:
	setp.eq.s32 	%p4, %r13, 0;
	@%p4 bra 	$L__BB1_9;
	setp.eq.s32 	%p5, %r13, 1;
	@%p5 bra 	$L__BB1_7;
	shl.b32 	%r275, %r445, 4;
	add.s32 	%r276, %r275, %r6;
	cvt.s64.s32 	%rd40, %r276;
	mad.lo.s32 	%r277, %r8, %r445, %r2;
	cvt.s64.s32 	%rd41, %r277;
	add.s64 	%rd42, %rd40, %rd3;
	shl.b64 	%rd43, %rd42, 2;
	add.s64 	%rd44, %rd1, %rd43;
	ld.global.u32 	%r278, [%rd44];
	st.shared.u32 	[%r10], %r278;
	add.s64 	%rd45, %rd41, %rd4;
	shl.b64 	%rd46, %rd45, 2;
	add.s64 	%rd47, %rd2, %rd46;
	ld.global.u32 	%r279, [%rd47];
	st.shared.u32 	[%r11], %r279;
	bar.sync 	0;
	ld.shared.u32 	%r280, [%r9];
	ld.shared.u32 	%r281, [%r12];
	mad.lo.s32 	%r282, %r281, %r280, %r447;
	ld.shared.u32 	%r283, [%r9+4];
	ld.shared.u32 	%r284, [%r12+64];
	mad.lo.s32 	%r285, %r284, %r283, %r282;
	ld.shared.u32 	%r286, [%r9+8];
	ld.shared.u32 	%r287, [%r12+128];
	mad.lo.s32 	%r288, %r287, %r286, %r285;
	ld.shared.u32 	%r289, [%r9+12];
	ld.shared.u32 	%r290, [%r12+192];
	mad.lo.s32 	%r291, %r290, %r289, %r288;
	ld.shared.u32 	%r292, [%r9+16];
	ld.shared.u32 	%r293, [%r12+256];
	mad.lo.s32 	%r294, %r293, %r292, %r291;
	ld.shared.u32 	%r295, [%r9+20];
	ld.shared.u32 	%r296, [%r12+320];
	mad.lo.s32 	%r297, %r296, %r295, %r294;
	ld.shared.u32 	%r298, [%r9+24];
	ld.shared.u32 	%r299, [%r12+384];
	mad.lo.s32 	%r300, %r299, %r298, %r297;
	ld.shared.u32 	%r301, [%r9+28];
	ld.shared.u32 	%r302, [%r12+448];
	mad.lo.s32 	%r303, %r302, %r301, %r300;
	ld.shared.u32 	%r304, [%r9+32];
	ld.shared.u32 	%r305, [%r12+512];
	mad.lo.s32 	%r306, %r305, %r304, %r303;
	ld.shared.u32 	%r307, [%r9+36];
	ld.shared.u32 	%r308, [%r12+576];
	mad.lo.s32 	%r309, %r308, %r307, %r306;
	ld.shared.u32 	%r310, [%r9+40];
	ld.shared.u32 	%r311, [%r12+640];
	mad.lo.s32 	%r312, %r311, %r310, %r309;
	ld.shared.u32 	%r313, [%r9+44];
	ld.shared.u32 	%r314, [%r12+704];
	mad.lo.s32 	%r315, %r314, %r313, %r312;
	ld.shared.u32 	%r316, [%r9+48];
	ld.shared.u32 	%r317, [%r12+768];
	mad.lo.s32 	%r318, %r317, %r316, %r315;
	ld.shared.u32 	%r319, [%r9+52];
	ld.shared.u32 	%r320, [%r12+832];
	mad.lo.s32 	%r321, %r320, %r319, %r318;
	ld.shared.u32 	%r322, [%r9+56];
	ld.shared.u32 	%r323, [%r12+896];
	mad.lo.s32 	%r324, %r323, %r322, %r321;
	ld.shared.u32 	%r325, [%r9+60];
	ld.shared.u32 	%r326, [%r12+960];
	mad.lo.s32 	%r327, %r326, %r325, %r324;
	bar.sync 	0;
	add.s32 	%r328, %r276, 16;
	cvt.s64.s32 	%rd48, %r328;
	add.s32 	%r329, %r277, %r8;
	cvt.s64.s32 	%rd49, %r329;
	add.s64 	%rd50, %rd48, %rd3;
	shl.b64 	%rd51, %rd50, 2;
	add.s64 	%rd52, %rd1, %rd51;
	ld.global.u32 	%r330, [%rd52];
	st.shared.u32 	[%r10], %r330;
	add.s64 	%rd53, %rd49, %rd4;
	shl.b64 	%rd54, %rd53, 2;
	add.s64 	%rd55, %rd2, %rd54;
	ld.global.u32 	%r331, [%rd55];
	st.shared.u32 	[%r11], %r331;
	bar.sync 	0;
	ld.shared.u32 	%r332, [%r9];
	ld.shared.u32 	%r333, [%r12];
	mad.lo.s32 	%r334, %r333, %r332, %r327;
	ld.shared.u32 	%r335, [%r9+4];
	ld.shared.u32 	%r336, [%r12+64];
	mad.lo.s32 	%r337, %r336, %r335, %r334;
	ld.shared.u32 	%r338, [%r9+8];
	ld.shared.u32 	%r339, [%r12+128];
	mad.lo.s32 	%r340, %r339, %r338, %r337;
	ld.shared.u32 	%r341, [%r9+12];
	ld.shared.u32 	%r342, [%r12+192];
	mad.lo.s32 	%r343, %r342, %r341, %r340;
	ld.shared.u32 	%r344, [%r9+16];
	ld.shared.u32 	%r345, [%r12+256];
	mad.lo.s32 	%r346, %r345, %r344, %r343;
	ld.shared.u32 	%r347, [%r9+20];
	ld.shared.u32 	%r348, [%r12+320];
	mad.lo.s32 	%r349, %r348, %r347, %r346;
	ld.shared.u32 	%r350, [%r9+24];
	ld.shared.u32 	%r351, [%r12+384];
	mad.lo.s32 	%r352, %r351, %r350, %r349;
	ld.shared.u32 	%r353, [%r9+28];
	ld.shared.u32 	%r354, [%r12+448];
	mad.lo.s32 	%r355, %r354, %r353, %r352;
	ld.shared.u32 	%r356, [%r9+32];
	ld.shared.u32 	%r357, [%r12+512];
	mad.lo.s32 	%r358, %r357, %r356, %r355;
	ld.shared.u32 	%r359, [%r9+36];
	ld.shared.u32 	%r360, [%r12+576];
	mad.lo.s32 	%r361, %r360, %r359, %r358;
	ld.shared.u32 	%r362, [%r9+40];
	ld.shared.u32 	%r363, [%r12+640];
	mad.lo.s32 	%r364, %r363, %r362, %r361;
	ld.shared.u32 	%r365, [%r9+44];
	ld.shared.u32 	%r366, [%r12+704];
	mad.lo.s32 	%r367, %r366, %r365, %r364;
	ld.shared.u32 	%r368, [%r9+48];
	ld.shared.u32 	%r369, [%r12+768];
	mad.lo.s32 	%r370, %r369, %r368, %r367;
	ld.shared.u32 	%r371, [%r9+52];
	ld.shared.u32 	%r372, [%r12+832];
	mad.lo.s32 	%r373, %r372, %r371, %r370;
	ld.shared.u32 	%r374, [%r9+56];
	ld.shared.u32 	%r375, [%r12+896];
	mad.lo.s32 	%r376, %r375, %r374, %r373;
	ld.shared.u32 	%r377, [%r9+60];
	ld.shared.u32 	%r378, [%r12+960];
	mad.lo.s32 	%r447, %r378, %r377, %r376;
	bar.sync 	0;
	add.s32 	%r445, %r445, 2;
$L__BB1_7:
	and.b32  	%r379, %r5, 1;
	setp.eq.b32 	%p6, %r379, 1;
	not.pred 	%p7, %p6;
	@%p7 bra 	$L__BB1_9;
	shl.b32 	%r380, %r445, 4;
	add.s32 	%r381, %r380, %r6;
	cvt.s64.s32 	%rd56, %r381;
	mad.lo.s32 	%r382, %r8, %r445, %r2;
	cvt.s64.s32 	%rd57, %r382;
	add.s64 	%rd58, %rd56, %rd3;
	shl.b64 	%rd59, %rd58, 2;
	add.s64 	%rd60, %rd1, %rd59;
	ld.global.u32 	%r383, [%rd60];
	st.shared.u32 	[%r10], %r383;
	add.s64 	%rd61, %rd57, %rd4;
	shl.b64 	%rd62, %rd61, 2;
	add.s64 	%rd63, %rd2, %rd62;
	ld.global.u32 	%r384, [%rd63];
	st.shared.u32 	[%r11], %r384;
	bar.sync 	0;
	ld.shared.u32 	%r385, [%r9];
	ld.shared.u32 	%r386, [%r12];
	mad.lo.s32 	%r387, %r386, %r385, %r447;
	ld.shared.u32 	%r388, [%r9+4];
	ld.shared.u32 	%r389, [%r12+64];
	mad.lo.s32 	%r390, %r389, %r388, %r387;
	ld.shared.u32 	%r391, [%r9+8];
	ld.shared.u32 	%r392, [%r12+128];
	mad.lo.s32 	%r393, %r392, %r391, %r390;
	ld.shared.u32 	%r394, [%r9+12];
	ld.shared.u32 	%r395, [%r12+192];
	mad.lo.s32 	%r396, %r395, %r394, %r393;
	ld.shared.u32 	%r397, [%r9+16];
	ld.shared.u32 	%r398, [%r12+256];
	mad.lo.s32 	%r399, %r398, %r397, %r396;
	ld.shared.u32 	%r400, [%r9+20];
	ld.shared.u32 	%r401, [%r12+320];
	mad.lo.s32 	%r402, %r401, %r400, %r399;
	ld.shared.u32 	%r403, [%r9+24];
	ld.shared.u32 	%r404, [%r12+384];
	mad.lo.s32 	%r405, %r404, %r403, %r402;
	ld.shared.u32 	%r406, [%r9+28];
	ld.shared.u32 	%r407, [%r12+448];
	mad.lo.s32 	%r408, %r407, %r406, %r405;
	ld.shared.u32 	%r409, [%r9+32];
	ld.shared.u32 	%r410, [%r12+512];
	mad.lo.s32 	%r411, %r410, %r409, %r408;
	ld.shared.u32 	%r412, [%r9+36];
	ld.shared.u32 	%r413, [%r12+576];
	mad.lo.s32 	%r414, %r413, %r412, %r411;
	ld.shared.u32 	%r415, [%r9+40];
	ld.shared.u32 	%r416, [%r12+640];
	mad.lo.s32 	%r417, %r416, %r415, %r414;
	ld.shared.u32 	%r418, [%r9+44];
	ld.shared.u32 	%r419, [%r12+704];
	mad.lo.s32 	%r420, %r419, %r418, %r417;
	ld.shared.u32 	%r421, [%r9+48];
	ld.shared.u32 	%r422, [%r12+768];
	mad.lo.s32 	%r423, %r422, %r421, %r420;
	ld.shared.u32 	%r424, [%r9+52];
	ld.shared.u32 	%r425, [%r12+832];
	mad.lo.s32 	%r426, %r425, %r424, %r423;
	ld.shared.u32 	%r427, [%r9+56];
	ld.shared.u32 	%r428, [%r12+896];
	mad.lo.s32 	%r429, %r428, %r427, %r426;
	ld.shared.u32 	%r430, [%r9+60];
	ld.shared.u32 	%r431, [%r12+960];
	mad.lo.s32 	%r447, %r431, %r430, %r429;
	bar.sync 	0;
$L__BB1_9:
	mad.lo.s32 	%r432, %r1, %r52, %r2;
	cvt.s64.s32 	%rd64, %r432;
	cvta.to.global.u64 	%rd65, %rd7;
	mad.lo.s32 	%r433, %r52, %r3, %r4;
	cvt.s64.s32 	%rd66, %r433;
	add.s64 	%rd67, %rd64, %rd66;
	shl.b64 	%rd68, %rd67, 2;
	add.s64 	%rd69, %rd65, %rd68;
	st.global.u32 	[%rd69], %r447;
	ret;

}
	// .globl	_Z14MatMulConstant6MatrixS_S_
.visible .entry _Z14MatMulConstant6MatrixS_S_(
	.param .align 8 .b8 _Z14MatMulConstant6MatrixS_S__param_0[24],
	.param .align 8 .b8 _Z14MatMulConstant6MatrixS_S__param_1[24],
	.param .align 8 .b8 _Z14MatMulConstant6MatrixS_S__param_2[24]
)
{
	.reg .pred 	%p<13>;
	.reg .b32 	%r<115>;
	.reg .b64 	%rd<42>;

	ld.param.u64 	%rd4, [_Z14MatMulConstant6MatrixS_S__param_2+16];
	ld.param.u32 	%r39, [_Z14MatMulConstant6MatrixS_S__param_2+8];
	ld.param.u64 	%rd3, [_Z14MatMulConstant6MatrixS_S__param_0+16];
	ld.param.u32 	%r36, [_Z14MatMulConstant6MatrixS_S__param_0+8];
	ld.param.v2.u32 	{%r34, %r35}, [_Z14MatMulConstant6MatrixS_S__param_0];
	ld.param.u32 	%r2, [_Z14MatMulConstant6MatrixS_S__param_1];
	ld.param.v2.u32 	{%r37, %r38}, [_Z14MatMulConstant6MatrixS_S__param_2];
	mov.u32 	%r40, %ctaid.y;
	mov.u32 	%r41, %ntid.y;
	mov.u32 	%r42, %tid.y;
	mad.lo.s32 	%r3, %r40, %r41, %r42;
	mov.u32 	%r43, %ctaid.x;
	mov.u32 	%r44, %ntid.x;
	mov.u32 	%r45, %tid.x;
	mad.lo.s32 	%r4, %r43, %r44, %r45;
	setp.ge.s32 	%p1, %r3, %r38;
	setp.ge.s32 	%p2, %r4, %r37;
	or.pred  	%p3, %p1, %p2;
	@%p3 bra 	$L__BB2_14;
	setp.lt.s32 	%p4, %r34, 1;
	mov.b32 	%r114, 0;
	@%p4 bra 	$L__BB2_13;
	cvta.to.global.u64 	%rd1, %rd3;
	mul.lo.s32 	%r5, %r36, %r3;
	and.b32  	%r6, %r34, 7;
	setp.lt.u32 	%p5, %r34, 8;
	mov.b32 	%r109, 0;
	mov.u32 	%r114, %r109;
	@%p5 bra 	$L__BB2_5;
	and.b32  	%r109, %r34, 2147483640;
	neg.s32 	%r103, %r109;
	shl.b32 	%r9, %r2, 3;
	add.s64 	%rd2, %rd1, 16;
	mov.b32 	%r114, 0;
	mov.u64 	%rd8, constB;
	mul.wide.s32 	%rd10, %r2, 4;
	mov.u32 	%r101, %r5;
	mov.u32 	%r102, %r4;
$L__BB2_4:
	.pragma "nounroll";
	mul.wide.s32 	%rd5, %r101, 4;
	add.s64 	%rd6, %rd2, %rd5;
	ld.global.u32 	%r50, [%rd6+-16];
	mul.wide.s32 	%rd7, %r102, 4;
	add.s64 	%rd9, %rd8, %rd7;
	ld.const.u32 	%r51, [%rd9];
	mad.lo.s32 	%r52, %r51, %r50, %r114;
	ld.global.u32 	%r53, [%rd6+-12];
	add.s64 	%rd11, %rd9, %rd10;
	ld.const.u32 	%r54, [%rd11];
	mad.lo.s32 	%r55, %r54, %r53, %r52;
	ld.global.u32 	%r56, [%rd6+-8];
	add.s64 	%rd12, %rd11, %rd10;
	ld.const.u32 	%r57, [%rd12];
	mad.lo.s32 	%r58, %r57, %r56, %r55;
	ld.global.u32 	%r59, [%rd6+-4];
	add.s64 	%rd13, %rd12, %rd10;
	ld.const.u32 	%r60, [%rd13];
	mad.lo.s32 	%r61, %r60, %r59, %r58;
	ld.global.u32 	%r62, [%rd6];
	add.s64 	%rd14, %rd13, %rd10;
	ld.const.u32 	%r63, [%rd14];
	mad.lo.s32 	%r64, %r63, %r62, %r61;
	ld.global.u32 	%r65, [%rd6+4];
	add.s64 	%rd15, %rd14, %rd10;
	ld.const.u32 	%r66, [%rd15];
	mad.lo.s32 	%r67, %r66, %r65, %r64;
	ld.global.u32 	%r68, [%rd6+8];
	add.s64 	%rd16, %rd15, %rd10;
	ld.const.u32 	%r69, [%rd16];
	mad.lo.s32 	%r70, %r69, %r68, %r67;
	ld.global.u32 	%r71, [%rd6+12];
	add.s64 	%rd17, %rd16, %rd10;
	ld.const.u32 	%r72, [%rd17];
	mad.lo.s32 	%r114, %r72, %r71, %r70;
	add.s32 	%r103, %r103, 8;
	add.s32 	%r102, %r102, %r9;
	add.s32 	%r101, %r101, 8;
	setp.ne.s32 	%p6, %r103, 0;
	@%p6 bra 	$L__BB2_4;
$L__BB2_5:
	setp.eq.s32 	%p7, %r6, 0;
	@%p7 bra 	$L__BB2_13;
	and.b32  	%r21, %r34, 3;
	setp.lt.u32 	%p8, %r6, 4;
	@%p8 bra 	$L__BB2_8;
	add.s32 	%r74, %r109, %r5;
	mul.wide.s32 	%rd18, %r74, 4;
	add.s64 	%rd19, %rd1, %rd18;
	ld.global.u32 	%r75, [%rd19];
	mad.lo.s32 	%r76, %r109, %r2, %r4;
	mul.wide.s32 	%rd20, %r76, 4;
	mov.u64 	%rd21, constB;
	add.s64 	%rd22, %rd21, %rd20;
	ld.const.u32 	%r77, [%rd22];
	mad.lo.s32 	%r78, %r77, %r75, %r114;
	ld.global.u32 	%r79, [%rd19+4];
	mul.wide.s32 	%rd23, %r2, 4;
	add.s64 	%rd24, %rd22, %rd23;
	ld.const.u32 	%r80, [%rd24];
	mad.lo.s32 	%r81, %r80, %r79, %r78;
	ld.global.u32 	%r82, [%rd19+8];
	add.s64 	%rd25, %rd24, %rd23;
	ld.const.u32 	%r83, [%rd25];
	mad.lo.s32 	%r84, %r83, %r82, %r81;
	ld.global.u32 	%r85, [%rd19+12];
	add.s64 	%rd26, %rd25, %rd23;
	ld.const.u32 	%r86, [%rd26];
	mad.lo.s32 	%r114, %r86, %r85, %r84;
	add.s32 	%r109, %r109, 4;
$L__BB2_8:
	setp.eq.s32 	%p9, %r21, 0;
	@%p9 bra 	$L__BB2_13;
	setp.eq.s32 	%p10, %r21, 1;
	@%p10 bra 	$L__BB2_11;
	add.s32 	%r88, %r109, %r5;
	mul.wide.s32 	%rd27, %r88, 4;
	add.s64 	%rd28, %rd1, %rd27;
	ld.global.u32 	%r89, [%rd28];
	mad.lo.s32 	%r90, %r109, %r2, %r4;
	mul.wide.s32 	%rd29, %r90, 4;
	mov.u64 	%rd30, constB;
	add.s64 	%rd31, %rd30, %rd29;
	ld.const.u32 	%r91, [%rd31];
	mad.lo.s32 	%r92, %r91, %r89, %r114;
	ld.global.u32 	%r93, [%rd28+4];
	mul.wide.s32 	%rd32, %r2, 4;
	add.s64 	%rd33, %rd31, %rd32;
	ld.const.u32 	%r94, [%rd33];
	mad.lo.s32 	%r114, %r94, %r93, %r92;
	add.s32 	%r109, %r109, 2;
$L__BB2_11:
	and.b32  	%r95, %r34, 1;
	setp.eq.b32 	%p11, %r95, 1;
	not.pred 	%p12, %p11;
	@%p12 bra 	$L__BB2_13;
	add.s32 	%r96, %r109, %r5;
	mul.wide.s32 	%rd34, %r96, 4;
	add.s64 	%rd35, %rd1, %rd34;
	ld.global.u32 	%r97, [%rd35];
	mad.lo.s32 	%r98, %r109, %r2, %r4;
	mul.wide.s32 	%rd36, %r98, 4;
	mov.u64 	%rd37, constB;
	add.s64 	%rd38, %rd37, %rd36;
	ld.const.u32 	%r99, [%rd38];
	mad.lo.s32 	%r114, %r99, %r97, %r114;
$L__BB2_13:
	cvta.to.global.u64 	%rd39, %rd4;
	mad.lo.s32 	%r100, %r39, %r3, %r4;
	mul.wide.s32 	%rd40, %r100, 4;
	add.s64 	%rd41, %rd39, %rd40;
	st.global.u32 	[%rd41], %r114;
$L__BB2_14:
	ret;

}


// ===== COMPILED SASS (sm_100) =====

	.target	sm_100

	.elftype	@"ET_EXEC"


//--------------------- .note.nv.tkinfo           --------------------------
	.section	.note.nv.tkinfo,"",@"SHT_NOTE"
	.sectionflags	@"SHF_NOTE_NV_TKINFO"
	.tkinfo
        /*0018*/ 	.word	0x00000002
        /*0030*/ 	.string	""
        /*0030*/ 	.string	"ptxas"
        /*0030*/ 	.string	"Cuda compilation tools, release 13.0, V13.0.88"
        /*0030*/ 	.string	"Build cuda_13.0.r13.0/compiler.36424714_0"
        /*0030*/ 	.string	"-arch sm_100 -m 64 "



//--------------------- .note.nv.cuinfo           --------------------------
	.section	.note.nv.cuinfo,"",@"SHT_NOTE"
	.sectionflags	@"SHF_NOTE_NV_CUINFO"
        /*0018*/ 	.short	0x0002
        /*001a*/ 	.short	0x0064
        /*001c*/ 	.short	0x0082
	.zero		2


//--------------------- .nv.info                  --------------------------
	.section	.nv.info,"",@"SHT_CUDA_INFO"
	.align	4


	//----- nvinfo : EIATTR_REGCOUNT
	.align		4
        /*0000*/ 	.byte	0x04, 0x2f
        /*0002*/ 	.short	(.L_2 - .L_1)
	.align		4
.L_1:
        /*0004*/ 	.word	index@(_Z12MatMulGlobal6MatrixS_S_)
        /*0008*/ 	.word	0x00000020


	//----- nvinfo : EIATTR_FRAME_SIZE
	.align		4
.L_2:
        /*000c*/ 	.byte	0x04, 0x11
        /*000e*/ 	.short	(.L_4 - .L_3)
	.align		4
.L_3:
        /*0010*/ 	.word	index@(_Z12MatMulGlobal6MatrixS_S_)
        /*0014*/ 	.word	0x00000000


	//----- nvinfo : EIATTR_REGCOUNT
	.align		4
.L_4:
        /*0018*/ 	.byte	0x04, 0x2f
        /*001a*/ 	.short	(.L_6 - .L_5)
	.align		4
.L_5:
        /*001c*/ 	.word	index@(_Z12MatMulShared6MatrixS_S_)
        /*0020*/ 	.word	0x00000020


	//----- nvinfo : EIATTR_FRAME_SIZE
	.align		4
.L_6:
        /*0024*/ 	.byte	0x04, 0x11
        /*0026*/ 	.short	(.L_8 - .L_7)
	.align		4
.L_7:
        /*0028*/ 	.word	index@(_Z12MatMulShared6MatrixS_S_)
        /*002c*/ 	.word	0x00000000


	//----- nvinfo : EIATTR_REGCOUNT
	.align		4
.L_8:
        /*0030*/ 	.byte	0x04, 0x2f
        /*0032*/ 	.short	(.L_10 - .L_9)
	.align		4
.L_9:
        /*0034*/ 	.word	index@(_Z14MatMulConstant6MatrixS_S_)
        /*0038*/ 	.word	0x00000020


	//----- nvinfo : EIATTR_FRAME_SIZE
	.align		4
.L_10:
        /*003c*/ 	.byte	0x04, 0x11
        /*003e*/ 	.short	(.L_12 - .L_11)
	.align		4
.L_11:
        /*0040*/ 	.word	index@(_Z14MatMulConstant6MatrixS_S_)
        /*0044*/ 	.word	0x00000000


	//----- nvinfo : EIATTR_MIN_STACK_SIZE
	.align		4
.L_12:
        /*0048*/ 	.byte	0x04, 0x12
        /*004a*/ 	.short	(.L_14 - .L_13)
	.align		4
.L_13:
        /*004c*/ 	.word	index@(_Z14MatMulConstant6MatrixS_S_)
        /*0050*/ 	.word	0x00000000


	//----- nvinfo : EIATTR_MIN_STACK_SIZE
	.align		4
.L_14:
        /*0054*/ 	.byte	0x04, 0x12
        /*0056*/ 	.short	(.L_16 - .L_15)
	.align		4
.L_15:
        /*0058*/ 	.word	index@(_Z12MatMulShared6MatrixS_S_)
        /*005c*/ 	.word	0x00000000


	//----- nvinfo : EIATTR_MIN_STACK_SIZE
	.align		4
.L_16:
        /*0060*/ 	.byte	0x04, 0x12
        /*0062*/ 	.short	(.L_18 - .L_17)
	.align		4
.L_17:
        /*0064*/ 	.word	index@(_Z12MatMulGlobal6MatrixS_S_)
        /*0068*/ 	.word	0x00000000
.L_18:


//--------------------- .nv.compat                --------------------------
	.section	.nv.compat,"",@"SHT_CUDA_COMPAT_INFO"
	.align	4
        /*0000*/ 	.byte	0x02, 0x09, 0x00, 0x00, 0x02, 0x02, 0x01, 0x00, 0x02, 0x05, 0x05, 0x00, 0x03, 0x07, 0x01, 0x01
        /*0010*/ 	.byte	0x02, 0x03, 0x00, 0x00, 0x02, 0x06, 0x01, 0x00, 0x04, 0x0b, 0x08, 0x00, 0x09, 0x00, 0x00, 0x00
        /*0020*/ 	.byte	0x00, 0x00, 0x00, 0x00


//--------------------- .nv.info._Z14MatMulConstant6MatrixS_S_ --------------------------
	.section	.nv.info._Z14MatMulConstant6MatrixS_S_,"",@"SHT_CUDA_INFO"
	.sectionflags	@""
	.align	4


	//----- nvinfo : EIATTR_CUDA_API_VERSION
	.align		4
        /*0000*/ 	.byte	0x04, 0x37
        /*0002*/ 	.short	(.L_20 - .L_19)
.L_19:
        /*0004*/ 	.word	0x00000082


	//----- nvinfo : EIATTR_KPARAM_INFO
	.align		4
.L_20:
        /*0008*/ 	.byte	0x04, 0x17
        /*000a*/ 	.short	(.L_22 - .L_21)
.L_21:
        /*000c*/ 	.word	0x00000000
        /*0010*/ 	.short	0x0002
        /*0012*/ 	.short	0x0030
        /*0014*/ 	.byte	0x00, 0xf0, 0x61, 0x00


	//----- nvinfo : EIATTR_KPARAM_INFO
	.align		4
.L_22:
        /*0018*/ 	.byte	0x04, 0x17
        /*001a*/ 	.short	(.L_24 - .L_23)
.L_23:
        /*001c*/ 	.word	0x00000000
        /*0020*/ 	.short	0x0001
        /*0022*/ 	.short	0x0018
        /*0024*/ 	.byte	0x00, 0xf0, 0x61, 0x00


	//----- nvinfo : EIATTR_KPARAM_INFO
	.align		4
.L_24:
        /*0028*/ 	.byte	0x04, 0x17
        /*002a*/ 	.short	(.L_26 - .L_25)
.L_25:
        /*002c*/ 	.word	0x00000000
        /*0030*/ 	.short	0x0000
        /*0032*/ 	.short	0x0000
        /*0034*/ 	.byte	0x00, 0xf0, 0x61, 0x00


	//----- nvinfo : EIATTR_SPARSE_MMA_MASK
	.align		4
.L_26:
        /*0038*/ 	.byte	0x03, 0x50
        /*003a*/ 	.short	0x0000


	//----- nvinfo : EIATTR_MAXREG_COUNT
	.align		4
        /*003c*/ 	.byte	0x03, 0x1b
        /*003e*/ 	.short	0x00ff


	//----- nvinfo : EIATTR_MERCURY_ISA_VERSION
	.align		4
        /*0040*/ 	.byte	0x03, 0x5f
        /*0042*/ 	.short	0x0101


	//----- nvinfo : EIATTR_VRC_CTA_INIT_COUNT
	.align		4
        /*0044*/ 	.byte	0x02, 0x4a
	.zero		1
	.zero		1


	//----- nvinfo : EIATTR_EXIT_INSTR_OFFSETS
	.align		4
        /*0048*/ 	.byte	0x04, 0x1c
        /*004a*/ 	.short	(.L_28 - .L_27)


	//   ....[0]....
.L_27:
        /*004c*/ 	.word	0x000000c0


	//   ....[1]....
        /*0050*/ 	.word	0x00000860


	//----- nvinfo : EIATTR_CBANK_PARAM_SIZE
	.align		4
.L_28:
        /*0054*/ 	.byte	0x03, 0x19
        /*0056*/ 	.short	0x0048


	//----- nvinfo : EIATTR_PARAM_CBANK
	.align		4
        /*0058*/ 	.byte	0x04, 0x0a
        /*005a*/ 	.short	(.L_30 - .L_29)
	.align		4
.L_29:
        /*005c*/ 	.word	index@(.nv.constant0._Z14MatMulConstant6MatrixS_S_)
        /*0060*/ 	.short	0x0380
        /*0062*/ 	.short	0x0048


	//----- nvinfo : EIATTR_SW_WAR
	.align		4
.L_30:
        /*0064*/ 	.byte	0x04, 0x36
        /*0066*/ 	.short	(.L_32 - .L_31)
.L_31:
        /*0068*/ 	.word	0x00000008
.L_32:


//--------------------- .nv.info._Z12MatMulShared6MatrixS_S_ --------------------------
	.section	.nv.info._Z12MatMulShared6MatrixS_S_,"",@"SHT_CUDA_INFO"
	.sectionflags	@""
	.align	4


	//----- nvinfo : EIATTR_CUDA_API_VERSION
	.align		4
        /*0000*/ 	.byte	0x04, 0x37
        /*0002*/ 	.short	(.L_34 - .L_33)
.L_33:
        /*0004*/ 	.word	0x00000082


	//----- nvinfo : EIATTR_KPARAM_INFO
	.align		4
.L_34:
        /*0008*/ 	.byte	0x04, 0x17
        /*000a*/ 	.short	(.L_36 - .L_35)
.L_35:
        /*000c*/ 	.word	0x00000000
        /*0010*/ 	.short	0x0002
        /*0012*/ 	.short	0x0030
        /*0014*/ 	.byte	0x00, 0xf0, 0x61, 0x00


	//----- nvinfo : EIATTR_KPARAM_INFO
	.align		4
.L_36:
        /*0018*/ 	.byte	0x04, 0x17
        /*001a*/ 	.short	(.L_38 - .L_37)
.L_37:
        /*001c*/ 	.word	0x00000000
        /*0020*/ 	.short	0x0001
        /*0022*/ 	.short	0x0018
        /*0024*/ 	.byte	0x00, 0xf0, 0x61, 0x00


	//----- nvinfo : EIATTR_KPARAM_INFO
	.align		4
.L_38:
        /*0028*/ 	.byte	0x04, 0x17
        /*002a*/ 	.short	(.L_40 - .L_39)
.L_39:
        /*002c*/ 	.word	0x00000000
        /*0030*/ 	.short	0x0000
        /*0032*/ 	.short	0x0000
        /*0034*/ 	.byte	0x00, 0xf0, 0x61, 0x00


	//----- nvinfo : EIATTR_SPARSE_MMA_MASK
	.align		4
.L_40:
        /*0038*/ 	.byte	0x03, 0x50
        /*003a*/ 	.short	0x0000


	//----- nvinfo : EIATTR_MAXREG_COUNT
	.align		4
        /*003c*/ 	.byte	0x03, 0x1b
        /*003e*/ 	.short	0x00ff


	//----- nvinfo : EIATTR_NUM_BARRIERS
	.align		4
        /*0040*/ 	.byte	0x02, 0x4c
        /*0042*/ 	.byte	0x01
	.zero		1


	//----- nvinfo : EIATTR_MERCURY_ISA_VERSION
	.align		4
        /*0044*/ 	.byte	0x03, 0x5f
        /*0046*/ 	.short	0x0101


	//----- nvinfo : EIATTR_VRC_CTA_INIT_COUNT
	.align		4
        /*0048*/ 	.byte	0x02, 0x4a
	.zero		1
	.zero		1


	//----- nvinfo : EIATTR_EXIT_INSTR_OFFSETS
	.align		4
        /*004c*/ 	.byte	0x04, 0x1c
        /*004e*/ 	.short	(.L_42 - .L_41)


	//   ....[0]....
.L_41:
        /*0050*/ 	.word	0x00001be0


	//----- nvinfo : EIATTR_CBANK_PARAM_SIZE
	.align		4
.L_42:
        /*0054*/ 	.byte	0x03, 0x19
        /*0056*/ 	.short	0x0048


	//----- nvinfo : EIATTR_PARAM_CBANK
	.align		4
        /*0058*/ 	.byte	0x04, 0x0a
        /*005a*/ 	.short	(.L_44 - .L_43)
	.align		4
.L_43:
        /*005c*/ 	.word	index@(.nv.constant0._Z12MatMulShared6MatrixS_S_)
        /*0060*/ 	.short	0x0380
        /*0062*/ 	.short	0x0048


	//----- nvinfo : EIATTR_SW_WAR
	.align		4
.L_44:
        /*0064*/ 	.byte	0x04, 0x36
        /*0066*/ 	.short	(.L_46 - .L_45)
.L_45:
        /*0068*/ 	.word	0x00000008
.L_46:


//--------------------- .nv.info._Z12MatMulGlobal6MatrixS_S_ --------------------------
	.section	.nv.info._Z12MatMulGlobal6MatrixS_S_,"",@"SHT_CUDA_INFO"
	.sectionflags	@""
	.align	4


	//----- nvinfo : EIATTR_CUDA_API_VERSION
	.align		4
        /*0000*/ 	.byte	0x04, 0x37
        /*0002*/ 	.short	(.L_48 - .L_47)
.L_47:
        /*0004*/ 	.word	0x00000082


	//----- nvinfo : EIATTR_KPARAM_INFO
	.align		4
.L_48:
        /*0008*/ 	.byte	0x04, 0x17
        /*000a*/ 	.short	(.L_50 - .L_49)
.L_49:
        /*000c*/ 	.word	0x00000000
        /*0010*/ 	.short	0x0002
        /*0012*/ 	.short	0x0030
        /*0014*/ 	.byte	0x00, 0xf0, 0x61, 0x00


	//----- nvinfo : EIATTR_KPARAM_INFO
	.align		4
.L_50:
        /*0018*/ 	.byte	0x04, 0x17
        /*001a*/ 	.short	(.L_52 - .L_51)
.L_51:
        /*001c*/ 	.word	0x00000000
        /*0020*/ 	.short	0x0001
        /*0022*/ 	.short	0x0018
        /*0024*/ 	.byte	0x00, 0xf0, 0x61, 0x00


	//----- nvinfo : EIATTR_KPARAM_INFO
	.align		4
.L_52:
        /*0028*/ 	.byte	0x04, 0x17
        /*002a*/ 	.short	(.L_54 - .L_53)
.L_53:
        /*002c*/ 	.word	0x00000000
        /*0030*/ 	.short	0x0000
        /*0032*/ 	.short	0x0000
        /*0034*/ 	.byte	0x00, 0xf0, 0x61, 0x00


	//----- nvinfo : EIATTR_SPARSE_MMA_MASK
	.align		4
.L_54:
        /*0038*/ 	.byte	0x03, 0x50
        /*003a*/ 	.short	0x0000


	//----- nvinfo : EIATTR_MAXREG_COUNT
	.align		4
        /*003c*/ 	.byte	0x03, 0x1b
        /*003e*/ 	.short	0x00ff


	//----- nvinfo : EIATTR_MERCURY_ISA_VERSION
	.align		4
        /*0040*/ 	.byte	0x03, 0x5f
        /*0042*/ 	.short	0x0101


	//----- nvinfo : EIATTR_VRC_CTA_INIT_COUNT
	.align		4
        /*0044*/ 	.byte	0x02, 0x4a
	.zero		1
	.zero		1


	//----- nvinfo : EIATTR_EXIT_INSTR_OFFSETS
	.align		4
        /*0048*/ 	.byte	0x04, 0x1c
        /*004a*/ 	.short	(.L_56 - .L_55)


	//   ....[0]....
.L_55:
        /*004c*/ 	.word	0x000000c0


	//   ....[1]....
        /*0050*/ 	.word	0x000008a0


	//----- nvinfo : EIATTR_CBANK_PARAM_SIZE
	.align		4
.L_56:
        /*0054*/ 	.byte	0x03, 0x19
        /*0056*/ 	.short	0x0048


	//----- nvinfo : EIATTR_PARAM_CBANK
	.align		4
        /*0058*/ 	.byte	0x04, 0x0a
        /*005a*/ 	.short	(.L_58 - .L_57)
	.align		4
.L_57:
        /*005c*/ 	.word	index@(.nv.constant0._Z12MatMulGlobal6MatrixS_S_)
        /*0060*/ 	.short	0x0380
        /*0062*/ 	.short	0x0048


	//----- nvinfo : EIATTR_SW_WAR
	.align		4
.L_58:
        /*0064*/ 	.byte	0x04, 0x36
        /*0066*/ 	.short	(.L_60 - .L_59)
.L_59:
        /*0068*/ 	.word	0x00000008
.L_60:


//--------------------- .nv.callgraph             --------------------------
	.section	.nv.callgraph,"",@"SHT_CUDA_CALLGRAPH"
	.align	4
	.sectionentsize	8
	.align		4
        /*0000*/ 	.word	0x00000000
	.align		4
        /*0004*/ 	.word	0xffffffff
	.align		4
        /*0008*/ 	.word	0x00000000
	.align		4
        /*000c*/ 	.word	0xfffffffe
	.align		4
        /*0010*/ 	.word	0x00000000
	.align		4
        /*0014*/ 	.word	0xfffffffd
	.align		4
        /*0018*/ 	.word	0x00000000
	.align		4
        /*001c*/ 	.word	0xfffffffc


//--------------------- .nv.constant3             --------------------------
	.section	.nv.constant3,"a",@progbits
	.align	4
.nv.constant3:
	.type		constB,@object
	.size		constB,(.L_0 - constB)
constB:
	.zero		65536
.L_0:


//--------------------- .text._Z14MatMulConstant6MatrixS_S_ --------------------------
	.section	.text._Z14MatMulConstant6MatrixS_S_,"ax",@progbits
	.align	128
        .global         _Z14MatMulConstant6MatrixS_S_
        .type           _Z14MatMulConstant6MatrixS_S_,@function
        .size           _Z14MatMulConstant6MatrixS_S_,(.L_x_15 - _Z14MatMulConstant6MatrixS_S_)
        .other          _Z14MatMulConstant6MatrixS_S_,@"STO_CUDA_ENTRY STV_DEFAULT"
_Z14MatMulConstant6MatrixS_S_:
.text._Z14MatMulConstant6MatrixS_S_:
[----:B------:R-:W-:Y:S01]  /*0000*/  LDC R1, c[0x0][0x37c] ;  /* 0x0000df00ff017b82 */ /* 0x000fe20000000800 */
[----:B------:R-:W0:Y:S07]  /*0010*/  S2R R3, SR_TID.X ;  /* 0x0000000000037919 */ /* 0x000e2e0000002100 */
[----:B------:R-:W1:Y:S01]  /*0020*/  LDC R5, c[0x0][0x364] ;  /* 0x0000d900ff057b82 */ /* 0x000e620000000800 */
[----:B------:R-:W2:Y:S01]  /*0030*/  LDCU.64 UR6, c[0x0][0x3b0] ;  /* 0x00007600ff0677ac */ /* 0x000ea20008000a00 */
[----:B------:R-:W1:Y:S06]  /*0040*/  S2R R2, SR_TID.Y ;  /* 0x0000000000027919 */ /* 0x000e6c0000002200 */
[----:B------:R-:W0:Y:S08]  /*0050*/  S2UR UR5, SR_CTAID.X ;  /* 0x00000000000579c3 */ /* 0x000e300000002500 */
[----:B------:R-:W0:Y:S08]  /*0060*/  LDC R0, c[0x0][0x360] ;  /* 0x0000d800ff007b82 */ /* 0x000e300000000800 */
[----:B------:R-:W1:Y:S01]  /*0070*/  S2UR UR4, SR_CTAID.Y ;  /* 0x00000000000479c3 */ /* 0x000e620000002600 */
[----:B0-----:R-:W-:-:S05]  /*0080*/  IMAD R0, R0, UR5, R3 ;  /* 0x0000000500007c24 */ /* 0x001fca000f8e0203 */
[----:B--2---:R-:W-:Y:S01]  /*0090*/  ISETP.GE.AND P0, PT, R0, UR6, PT ;  /* 0x0000000600007c0c */ /* 0x004fe2000bf06270 */
[----:B-1----:R-:W-:-:S05]  /*00a0*/  IMAD R5, R5, UR4, R2 ;  /* 0x0000000405057c24 */ /* 0x002fca000f8e0202 */
[----:B------:R-:W-:-:S13]  /*00b0*/  ISETP.GE.OR P0, PT, R5, UR7, P0 ;  /* 0x0000000705007c0c */ /* 0x000fda0008706670 */
[----:B------:R-:W-:Y:S05]  /*00c0*/  @P0 EXIT ;  /* 0x000000000000094d */ /* 0x000fea0003800000 */
[----:B------:R-:W0:Y:S01]  /*00d0*/  LDC R4, c[0x0][0x380] ;  /* 0x0000e000ff047b82 */ /* 0x000e220000000800 */
[----:B------:R-:W1:Y:S01]  /*00e0*/  LDCU.64 UR6, c[0x0][0x358] ;  /* 0x00006b00ff0677ac */ /* 0x000e620008000a00 */
[----:B------:R-:W-:Y:S01]  /*00f0*/  HFMA2 R8, -RZ, RZ, 0, 0 ;  /* 0x00000000ff087431 */ /* 0x000fe200000001ff */
[----:B0-----:R-:W-:-:S13]  /*0100*/  ISETP.GE.AND P0, PT, R4, 0x1, PT ;  /* 0x000000010400780c */ /* 0x001fda0003f06270 */
[----:B-1----:R-:W-:Y:S05]  /*0110*/  @!P0 BRA `(.L_x_0) ;  /* 0x0000000400bc8947 */ /* 0x002fea0003800000 */
[----:B------:R-:W0:Y:S01]  /*0120*/  LDCU UR4, c[0x0][0x388] ;  /* 0x00007100ff0477ac */ /* 0x000e220008000800 */
[C---:B------:R-:W-:Y:S02]  /*0130*/  ISETP.GE.U32.AND P1, PT, R4.reuse, 0x8, PT ;  /* 0x000000080400780c */ /* 0x040fe40003f26070 */
[----:B------:R-:W-:Y:S02]  /*0140*/  LOP3.LUT R24, R4, 0x7, RZ, 0xc0, !PT ;  /* 0x0000000704187812 */ /* 0x000fe400078ec0ff */
[----:B------:R-:W-:Y:S02]  /*0150*/  MOV R7, RZ ;  /* 0x000000ff00077202 */ /* 0x000fe40000000f00 */
[----:B------:R-:W-:Y:S02]  /*0160*/  ISETP.NE.AND P0, PT, R24, RZ, PT ;  /* 0x000000ff1800720c */ /* 0x000fe40003f05270 */
[----:B------:R-:W-:Y:S01]  /*0170*/  MOV R8, RZ ;  /* 0x000000ff00087202 */ /* 0x000fe20000000f00 */
[----:B0-----:R-:W-:-:S04]  /*0180*/  IMAD R6, R5, UR4, RZ ;  /* 0x0000000405067c24 */ /* 0x001fc8000f8e02ff */
[----:B------:R-:W-:Y:S06]  /*0190*/  @!P1 BRA `(.L_x_1) ;  /* 0x0000000000c49947 */ /* 0x000fec0003800000 */
[----:B------:R-:W0:Y:S01]  /*01a0*/  LDC R10, c[0x0][0x398] ;  /* 0x0000e600ff0a7b82 */ /* 0x000e220000000800 */
[----:B------:R-:W1:Y:S01]  /*01b0*/  LDCU.64 UR4, c[0x0][0x390] ;  /* 0x00007200ff0477ac */ /* 0x000e620008000a00 */
[----:B------:R-:W-:Y:S02]  /*01c0*/  LOP3.LUT R7, R4, 0x7ffffff8, RZ, 0xc0, !PT ;  /* 0x7ffffff804077812 */ /* 0x000fe400078ec0ff */
[----:B------:R-:W-:Y:S02]  /*01d0*/  MOV R8, RZ ;  /* 0x000000ff00087202 */ /* 0x000fe40000000f00 */
[----:B------:R-:W-:Y:S02]  /*01e0*/  MOV R9, R6 ;  /* 0x0000000600097202 */ /* 0x000fe40000000f00 */
[----:B------:R-:W-:Y:S02]  /*01f0*/  MOV R13, R0 ;  /* 0x00000000000d7202 */ /* 0x000fe40000000f00 */
[----:B------:R-:W-:Y:S01]  /*0200*/  IADD3 R11, PT, PT, -R7, RZ, RZ ;  /* 0x000000ff070b7210 */ /* 0x000fe20007ffe1ff */
[----:B-1----:R-:W-:-:S04]  /*0210*/  UIADD3 UR4, UP0, UPT, UR4, 0x10, URZ ;  /* 0x0000001004047890 */ /* 0x002fc8000ff1e0ff */
[----:B------:R-:W-:-:S12]  /*0220*/  UIADD3.X UR5, UPT, UPT, URZ, UR5, URZ, UP0, !UPT ;  /* 0x00000005ff057290 */ /* 0x000fd800087fe4ff */
.L_x_2:
[----:B------:R-:W-:Y:S02]  /*0230*/  MOV R2, UR4 ;  /* 0x0000000400027c02 */ /* 0x000fe40008000f00 */
[----:B------:R-:W-:-:S03]  /*0240*/  MOV R3, UR5 ;  /* 0x0000000500037c02 */ /* 0x000fc60008000f00 */
[----:B------:R-:W-:-:S05]  /*0250*/  IMAD.WIDE R2, R9, 0x4, R2 ;  /* 0x0000000409027825 */ /* 0x000fca00078e0202 */
[----:B------:R-:W2:Y:S04]  /*0260*/  LDG.E R25, desc[UR6][R2.64+-0x10] ;  /* 0xfffff00602197981 */ /* 0x000ea8000c1e1900 */
[----:B------:R-:W3:Y:S04]  /*0270*/  LDG.E R12, desc[UR6][R2.64+-0xc] ;  /* 0xfffff406020c7981 */ /* 0x000ee8000c1e1900 */
[----:B------:R-:W4:Y:S04]  /*0280*/  LDG.E R15, desc[UR6][R2.64+-0x8] ;  /* 0xfffff806020f7981 */ /* 0x000f28000c1e1900 */
[----:B------:R-:W5:Y:S04]  /*0290*/  LDG.E R18, desc[UR6][R2.64+-0x4] ;  /* 0xfffffc0602127981 */ /* 0x000f68000c1e1900 */
[----:B------:R-:W5:Y:S04]  /*02a0*/  LDG.E R17, desc[UR6][R2.64] ;  /* 0x0000000602117981 */ /* 0x000f68000c1e1900 */
[----:B------:R-:W5:Y:S04]  /*02b0*/  LDG.E R16, desc[UR6][R2.64+0x4] ;  /* 0x0000040602107981 */ /* 0x000f68000c1e1900 */
[----:B------:R-:W5:Y:S04]  /*02c0*/  LDG.E R14, desc[UR6][R2.64+0x8] ;  /* 0x00000806020e7981 */ /* 0x000f68000c1e1900 */
[----:B------:R1:W5:Y:S01]  /*02d0*/  LDG.E R19, desc[UR6][R2.64+0xc] ;  /* 0x00000c0602137981 */ /* 0x000362000c1e1900 */
[----:B------:R-:W-:-:S02]  /*02e0*/  SHF.L.U32 R27, R13, 0x2, RZ ;  /* 0x000000020d1b7819 */ /* 0x000fc400000006ff */
[----:B------:R-:W-:Y:S02]  /*02f0*/  IADD3 R11, PT, PT, R11, 0x8, RZ ;  /* 0x000000080b0b7810 */ /* 0x000fe40007ffe0ff */
[----:B------:R1:W2:Y:S01]  /*0300*/  LDC R22, c[0x3][R27] ;  /* 0x00c000001b167b82 */ /* 0x0002a20000000800 */
[C---:B0-----:R-:W-:Y:S01]  /*0310*/  IMAD R23, R10.reuse, 0x4, R27 ;  /* 0x000000040a177824 */ /* 0x041fe200078e021b */
[----:B------:R-:W-:Y:S02]  /*0320*/  ISETP.NE.AND P1, PT, R11, RZ, PT ;  /* 0x000000ff0b00720c */ /* 0x000fe40003f25270 */
[C---:B------:R-:W-:Y:S01]  /*0330*/  LEA R13, R10.reuse, R13, 0x3 ;  /* 0x0000000d0a0d7211 */ /* 0x040fe200078e18ff */
[C---:B------:R-:W-:Y:S01]  /*0340*/  IMAD R29, R10.reuse, 0x4, R23 ;  /* 0x000000040a1d7824 */ /* 0x040fe200078e0217 */
[----:B------:R-:W-:Y:S02]  /*0350*/  IADD3 R9, PT, PT, R9, 0x8, RZ ;  /* 0x0000000809097810 */ /* 0x000fe40007ffe0ff */
[----:B------:R-:W3:Y:S01]  /*0360*/  LDC R23, c[0x3][R23] ;  /* 0x00c0000017177b82 */ /* 0x000ee20000000800 */
[----:B------:R-:W-:-:S04]  /*0370*/  IMAD R21, R10, 0x4, R29 ;  /* 0x000000040a157824 */ /* 0x000fc800078e021d */
[----:B------:R-:W-:-:S03]  /*0380*/  IMAD R26, R10, 0x4, R21 ;  /* 0x000000040a1a7824 */ /* 0x000fc600078e0215 */
[----:B------:R-:W4:Y:S01]  /*0390*/  LDC R20, c[0x3][R29] ;  /* 0x00c000001d147b82 */ /* 0x000f220000000800 */
[----:B------:R-:W-:-:S04]  /*03a0*/  IMAD R28, R10, 0x4, R26 ;  /* 0x000000040a1c7824 */ /* 0x000fc800078e021a */
[----:B-1----:R-:W-:-:S03]  /*03b0*/  IMAD R27, R10, 0x4, R28 ;  /* 0x000000040a1b7824 */ /* 0x002fc600078e021c */
[----:B------:R-:W5:Y:S08]  /*03c0*/  LDC R21, c[0x3][R21] ;  /* 0x00c0000015157b82 */ /* 0x000f700000000800 */
[----:B------:R-:W0:Y:S08]  /*03d0*/  LDC R2, c[0x3][R26] ;  /* 0x00c000001a027b82 */ /* 0x000e300000000800 */
[----:B------:R-:W1:Y:S01]  /*03e0*/  LDC R3, c[0x3][R27] ;  /* 0x00c000001b037b82 */ /* 0x000e620000000800 */
[----:B--2---:R-:W-:Y:S01]  /*03f0*/  IMAD R22, R25, R22, R8 ;  /* 0x0000001619167224 */ /* 0x004fe200078e0208 */
[----:B------:R-:W-:-:S06]  /*0400*/  LEA R8, R10, R27, 0x2 ;  /* 0x0000001b0a087211 */ /* 0x000fcc00078e10ff */
[----:B------:R-:W2:Y:S01]  /*0410*/  LDC R25, c[0x3][R28] ;  /* 0x00c000001c197b82 */ /* 0x000ea20000000800 */
[----:B---3--:R-:W-:-:S04]  /*0420*/  IMAD R12, R12, R23, R22 ;  /* 0x000000170c0c7224 */ /* 0x008fc800078e0216 */
[----:B----4-:R-:W-:-:S03]  /*0430*/  IMAD R12, R15, R20, R12 ;  /* 0x000000140f0c7224 */ /* 0x010fc600078e020c */
[----:B------:R-:W3:Y:S01]  /*0440*/  LDC R8, c[0x3][R8] ;  /* 0x00c0000008087b82 */ /* 0x000ee20000000800 */
[----:B-----5:R-:W-:-:S04]  /*0450*/  IMAD R12, R18, R21, R12 ;  /* 0x00000015120c7224 */ /* 0x020fc800078e020c */
[----:B0-----:R-:W-:-:S04]  /*0460*/  IMAD R2, R17, R2, R12 ;  /* 0x0000000211027224 */ /* 0x001fc800078e020c */
[----:B--2---:R-:W-:-:S04]  /*0470*/  IMAD R2, R16, R25, R2 ;  /* 0x0000001910027224 */ /* 0x004fc800078e0202 */
[----:B-1----:R-:W-:-:S04]  /*0480*/  IMAD R2, R14, R3, R2 ;  /* 0x000000030e027224 */ /* 0x002fc800078e0202 */
[----:B---3--:R-:W-:Y:S01]  /*0490*/  IMAD R8, R19, R8, R2 ;  /* 0x0000000813087224 */ /* 0x008fe200078e0202 */
[----:B------:R-:W-:Y:S06]  /*04a0*/  @P1 BRA `(.L_x_2) ;  /* 0xfffffffc00601947 */ /* 0x000fec000383ffff */
.L_x_1:
[----:B------:R-:W-:Y:S05]  /*04b0*/  @!P0 BRA `(.L_x_0) ;  /* 0x0000000000d48947 */ /* 0x000fea0003800000 */
[----:B------:R-:W-:Y:S02]  /*04c0*/  ISETP.GE.U32.AND P0, PT, R24, 0x4, PT ;  /* 0x000000041800780c */ /* 0x000fe40003f06070 */
[----:B------:R-:W-:-:S04]  /*04d0*/  LOP3.LUT R17, R4, 0x3, RZ, 0xc0, !PT ;  /* 0x0000000304117812 */ /* 0x000fc800078ec0ff */
[----:B------:R-:W-:-:S07]  /*04e0*/  ISETP.NE.AND P1, PT, R17, RZ, PT ;  /* 0x000000ff1100720c */ /* 0x000fce0003f25270 */
[----:B------:R-:W-:Y:S06]  /*04f0*/  @!P0 BRA `(.L_x_3) ;  /* 0x0000000000588947 */ /* 0x000fec0003800000 */
[----:B------:R-:W0:Y:S01]  /*0500*/  LDC.64 R2, c[0x0][0x390] ;  /* 0x0000e400ff027b82 */ /* 0x000e220000000a00 */
[----:B------:R-:W-:-:S07]  /*0510*/  IADD3 R9, PT, PT, R6, R7, RZ ;  /* 0x0000000706097210 */ /* 0x000fce0007ffe0ff */
[----:B------:R-:W1:Y:S01]  /*0520*/  LDC R18, c[0x0][0x398] ;  /* 0x0000e600ff127b82 */ /* 0x000e620000000800 */
[----:B0-----:R-:W-:-:S05]  /*0530*/  IMAD.WIDE R2, R9, 0x4, R2 ;  /* 0x0000000409027825 */ /* 0x001fca00078e0202 */
[----:B------:R-:W2:Y:S04]  /*0540*/  LDG.E R9, desc[UR6][R2.64] ;  /* 0x0000000602097981 */ /* 0x000ea8000c1e1900 */
[----:B------:R-:W3:Y:S04]  /*0550*/  LDG.E R12, desc[UR6][R2.64+0x4] ;  /* 0x00000406020c7981 */ /* 0x000ee8000c1e1900 */
[----:B------:R-:W4:Y:S04]  /*0560*/  LDG.E R14, desc[UR6][R2.64+0x8] ;  /* 0x00000806020e7981 */ /* 0x000f28000c1e1900 */
[----:B------:R-:W5:Y:S01]  /*0570*/  LDG.E R16, desc[UR6][R2.64+0xc] ;  /* 0x00000c0602107981 */ /* 0x000f62000c1e1900 */
[C---:B-1----:R-:W-:Y:S01]  /*0580*/  IMAD R10, R7.reuse, R18, R0 ;  /* 0x00000012070a7224 */ /* 0x042fe200078e0200 */
[----:B------:R-:W-:-:S04]  /*0590*/  IADD3 R7, PT, PT, R7, 0x4, RZ ;  /* 0x0000000407077810 */ /* 0x000fc80007ffe0ff */
[----:B------:R-:W-:-:S05]  /*05a0*/  SHF.L.U32 R10, R10, 0x2, RZ ;  /* 0x000000020a0a7819 */ /* 0x000fca00000006ff */
[C---:B------:R-:W-:Y:S02]  /*05b0*/  IMAD R11, R18.reuse, 0x4, R10 ;  /* 0x00000004120b7824 */ /* 0x040fe400078e020a */
[----:B------:R-:W2:Y:S02]  /*05c0*/  LDC R10, c[0x3][R10] ;  /* 0x00c000000a0a7b82 */ /* 0x000ea40000000800 */
[----:B------:R-:W-:-:S05]  /*05d0*/  IMAD R13, R18, 0x4, R11 ;  /* 0x00000004120d7824 */ /* 0x000fca00078e020b */
[----:B------:R-:W-:Y:S01]  /*05e0*/  LEA R15, R18, R13, 0x2 ;  /* 0x0000000d120f7211 */ /* 0x000fe200078e10ff */
[----:B------:R-:W3:Y:S08]  /*05f0*/  LDC R11, c[0x3][R11] ;  /* 0x00c000000b0b7b82 */ /* 0x000ef00000000800 */
[----:B------:R-:W4:Y:S08]  /*0600*/  LDC R13, c[0x3][R13] ;  /* 0x00c000000d0d7b82 */ /* 0x000f300000000800 */
[----:B------:R-:W5:Y:S01]  /*0610*/  LDC R15, c[0x3][R15] ;  /* 0x00c000000f0f7b82 */ /* 0x000f620000000800 */
[----:B--2---:R-:W-:-:S04]  /*0620*/  IMAD R9, R9, R10, R8 ;  /* 0x0000000a09097224 */ /* 0x004fc800078e0208 */
[----:B---3--:R-:W-:-:S04]  /*0630*/  IMAD R9, R12, R11, R9 ;  /* 0x0000000b0c097224 */ /* 0x008fc800078e0209 */
[----:B----4-:R-:W-:-:S04]  /*0640*/  IMAD R9, R14, R13, R9 ;  /* 0x0000000d0e097224 */ /* 0x010fc800078e0209 */
[----:B-----5:R-:W-:-:S07]  /*0650*/  IMAD R8, R16, R15, R9 ;  /* 0x0000000f10087224 */ /* 0x020fce00078e0209 */
.L_x_3:
[----:B------:R-:W-:Y:S05]  /*0660*/  @!P1 BRA `(.L_x_0) ;  /* 0x0000000000689947 */ /* 0x000fea0003800000 */
[----:B------:R-:W-:Y:S02]  /*0670*/  ISETP.NE.AND P0, PT, R17, 0x1, PT ;  /* 0x000000011100780c */ /* 0x000fe40003f05270 */
[----:B------:R-:W-:-:S04]  /*0680*/  LOP3.LUT R4, R4, 0x1, RZ, 0xc0, !PT ;  /* 0x0000000104047812 */ /* 0x000fc800078ec0ff */
[----:B------:R-:W-:-:S07]  /*0690*/  ISETP.NE.U32.AND P1, PT, R4, 0x1, PT ;  /* 0x000000010400780c */ /* 0x000fce0003f25070 */
[----:B------:R-:W0:Y:S01]  /*06a0*/  @P0 LDC R4, c[0x0][0x398] ;  /* 0x0000e600ff040b82 */ /* 0x000e220000000800 */
[----:B------:R-:W-:-:S07]  /*06b0*/  @P0 IADD3 R11, PT, PT, R6, R7, RZ ;  /* 0x00000007060b0210 */ /* 0x000fce0007ffe0ff */
[----:B------:R-:W1:Y:S08]  /*06c0*/  @P0 LDC.64 R2, c[0x0][0x390] ;  /* 0x0000e400ff020b82 */ /* 0x000e700000000a00 */
[----:B------:R-:W2:Y:S01]  /*06d0*/  @!P1 LDC.64 R12, c[0x0][0x390] ;  /* 0x0000e400ff0c9b82 */ /* 0x000ea20000000a00 */
[C---:B0-----:R-:W-:Y:S01]  /*06e0*/  @P0 IMAD R14, R7.reuse, R4, R0 ;  /* 0x00000004070e0224 */ /* 0x041fe200078e0200 */
[----:B------:R-:W-:Y:S01]  /*06f0*/  @P0 IADD3 R7, PT, PT, R7, 0x2, RZ ;  /* 0x0000000207070810 */ /* 0x000fe20007ffe0ff */
[----:B-1----:R-:W-:-:S03]  /*0700*/  @P0 IMAD.WIDE R10, R11, 0x4, R2 ;  /* 0x000000040b0a0825 */ /* 0x002fc600078e0202 */
[----:B------:R-:W-:Y:S02]  /*0710*/  @!P1 IADD3 R3, PT, PT, R6, R7, RZ ;  /* 0x0000000706039210 */ /* 0x000fe40007ffe0ff */
[----:B------:R-:W3:Y:S03]  /*0720*/  @P0 LDG.E R9, desc[UR6][R10.64] ;  /* 0x000000060a090981 */ /* 0x000ee6000c1e1900 */
[----:B--2---:R-:W-:Y:S01]  /*0730*/  @!P1 IMAD.WIDE R2, R3, 0x4, R12 ;  /* 0x0000000403029825 */ /* 0x004fe200078e020c */
[----:B------:R-:W2:Y:S01]  /*0740*/  @P0 LDG.E R6, desc[UR6][R10.64+0x4] ;  /* 0x000004060a060981 */ /* 0x000ea2000c1e1900 */
[----:B------:R-:W0:Y:S04]  /*0750*/  @!P1 LDC R12, c[0x0][0x398] ;  /* 0x0000e600ff0c9b82 */ /* 0x000e280000000800 */
[----:B------:R-:W4:Y:S01]  /*0760*/  @!P1 LDG.E R3, desc[UR6][R2.64] ;  /* 0x0000000602039981 */ /* 0x000f22000c1e1900 */
[----:B------:R-:W-:-:S04]  /*0770*/  @P0 SHF.L.U32 R13, R14, 0x2, RZ ;  /* 0x000000020e0d0819 */ /* 0x000fc800000006ff */
[----:B------:R-:W-:Y:S02]  /*0780*/  @P0 LEA R4, R4, R13, 0x2 ;  /* 0x0000000d04040211 */ /* 0x000fe400078e10ff */
[----:B------:R-:W3:Y:S08]  /*0790*/  @P0 LDC R13, c[0x3][R13] ;  /* 0x00c000000d0d0b82 */ /* 0x000ef00000000800 */
[----:B------:R-:W2:Y:S01]  /*07a0*/  @P0 LDC R4, c[0x3][R4] ;  /* 0x00c0000004040b82 */ /* 0x000ea20000000800 */
[----:B0-----:R-:W-:-:S05]  /*07b0*/  @!P1 IMAD R7, R7, R12, R0 ;  /* 0x0000000c07079224 */ /* 0x001fca00078e0200 */
[----:B------:R-:W-:-:S06]  /*07c0*/  @!P1 SHF.L.U32 R7, R7, 0x2, RZ ;  /* 0x0000000207079819 */ /* 0x000fcc00000006ff */
[----:B------:R-:W4:Y:S01]  /*07d0*/  @!P1 LDC R7, c[0x3][R7] ;  /* 0x00c0000007079b82 */ /* 0x000f220000000800 */
[----:B---3--:R-:W-:-:S04]  /*07e0*/  @P0 IMAD R9, R9, R13, R8 ;  /* 0x0000000d09090224 */ /* 0x008fc800078e0208 */
[----:B--2---:R-:W-:-:S04]  /*07f0*/  @P0 IMAD R8, R6, R4, R9 ;  /* 0x0000000406080224 */ /* 0x004fc800078e0209 */
[----:B----4-:R-:W-:-:S07]  /*0800*/  @!P1 IMAD R8, R3, R7, R8 ;  /* 0x0000000703089224 */ /* 0x010fce00078e0208 */
.L_x_0:
[----:B------:R-:W0:Y:S01]  /*0810*/  LDC.64 R2, c[0x0][0x3c0] ;  /* 0x0000f000ff027b82 */ /* 0x000e220000000a00 */
[----:B------:R-:W1:Y:S02]  /*0820*/  LDCU UR4, c[0x0][0x3b8] ;  /* 0x00007700ff0477ac */ /* 0x000e640008000800 */
[----:B-1----:R-:W-:-:S04]  /*0830*/  IMAD R5, R5, UR4, R0 ;  /* 0x0000000405057c24 */ /* 0x002fc8000f8e0200 */
[----:B0-----:R-:W-:-:S05]  /*0840*/  IMAD.WIDE R2, R5, 0x4, R2 ;  /* 0x0000000405027825 */ /* 0x001fca00078e0202 */
[----:B------:R-:W-:Y:S01]  /*0850*/  STG.E desc[UR6][R2.64], R8 ;  /* 0x0000000802007986 */ /* 0x000fe2000c101906 */
[----:B------:R-:W-:Y:S05]  /*0860*/  EXIT ;  /* 0x000000000000794d */ /* 0x000fea0003800000 */
.L_x_4:
[----:B------:R-:W-:-:S00]  /*0870*/  BRA `(.L_x_4) ;  /* 0xfffffffc00fc7947 */ /* 0x000fc0000383ffff */
[----:B------:R-:W-:-:S00]  /*0880*/  NOP ;  /* 0x0000000000007918 */ /* 0x000fc00000000000 */
[----:B------:R-:W-:-:S00]  /*0890*/  NOP ;  /* 0x0000000000007918 */ /* 0x000fc00000000000 */
[----:B------:R-:W-:-:S00]  /*08a0*/  NOP ;  /* 0x0000000000007918 */ /* 0x000fc00000000000 */
[----:B------:R-:W-:-:S00]  /*08b0*/  NOP ;  /* 0x0000000000007918 */ /* 0x000fc00000000000 */
[----:B------:R-:W-:-:S00]  /*08c0*/  NOP ;  /* 0x0000000000007918 */ /* 0x000fc00000000000 */
[----:B------:R-:W-:-:S00]  /*08d0*/  NOP ;  /* 0x0000000000007918 */ /* 0x000fc00000000000 */
[----:B------:R-:W-:-:S00]  /*08e0*/  NOP ;  /* 0x0000000000007918 */ /* 0x000fc00000000000 */
[----:B------:R-:W-:-:S00]  /*08f0*/  NOP ;  /* 0x0000000000007918 */ /* 0x000fc00000000000 */
.L_x_15:


//--------------------- .text._Z12MatMulShared6MatrixS_S_ --------------------------
	.section	.text._Z12MatMulShared6MatrixS_S_,"ax",@progbits
	.align	128
        .global         _Z12MatMulShared6MatrixS_S_
        .type           _Z12MatMulShared6MatrixS_S_,@function
        .size           _Z12MatMulShared6MatrixS_S_,(.L_x_16 - _Z12MatMulShared6MatrixS_S_)
        .other          _Z12MatMulShared6MatrixS_S_,@"STO_CUDA_ENTRY STV_DEFAULT"
_Z12MatMulShared6MatrixS_S_:
.text._Z12MatMulShared6MatrixS_S_:
[----:B------:R-:W-:Y:S01]  /*0000*/  LDC R1, c[0x0][0x37c] ;  /* 0x0000df00ff017b82 */ /* 0x000fe20000000800 */
[----:B------:R-:W0:Y:S01]  /*0010*/  S2R R17, SR_CTAID.X ;  /* 0x0000000000117919 */ /* 0x000e220000002500 */
[----:B------:R-:W1:Y:S06]  /*0020*/  LDCU UR6, c[0x0][0x380] ;  /* 0x00007000ff0677ac */ /* 0x000e6c0008000800 */
[----:B------:R-:W2:Y:S01]  /*0030*/  S2UR UR4, SR_CTAID.Y ;  /* 0x00000000000479c3 */ /* 0x000ea20000002600 */
[----:B------:R-:W-:Y:S01]  /*0040*/  HFMA2 R25, -RZ, RZ, 0, 0 ;  /* 0x00000000ff197431 */ /* 0x000fe200000001ff */
[----:B------:R-:W3:Y:S01]  /*0050*/  S2R R9, SR_TID.Y ;  /* 0x0000000000097919 */ /* 0x000ee20000002200 */
[----:B------:R-:W4:Y:S01]  /*0060*/  LDCU.64 UR12, c[0x0][0x358] ;  /* 0x00006b00ff0c77ac */ /* 0x000f220008000a00 */
[----:B------:R-:W3:Y:S01]  /*0070*/  S2R R6, SR_TID.X ;  /* 0x0000000000067919 */ /* 0x000ee20000002100 */
[----:B-1----:R-:W-:-:S02]  /*0080*/  UISETP.GE.AND UP0, UPT, UR6, 0x10, UPT ;  /* 0x000000100600788c */ /* 0x002fc4000bf06270 */
[----:B------:R-:W-:-:S04]  /*0090*/  USHF.R.S32.HI UR5, URZ, 0x1f, UR6 ;  /* 0x0000001fff057899 */ /* 0x000fc80008011406 */
[----:B------:R-:W-:Y:S02]  /*00a0*/  ULEA.HI UR5, UR5, UR6, URZ, 0x4 ;  /* 0x0000000605057291 */ /* 0x000fe4000f8f20ff */
[----:B--2---:R-:W-:Y:S01]  /*00b0*/  USHF.L.U32 UR4, UR4, 0x4, URZ ;  /* 0x0000000404047899 */ /* 0x004fe200080006ff */
[----:B0-----:R-:W-:Y:S01]  /*00c0*/  SHF.L.U32 R17, R17, 0x4, RZ ;  /* 0x0000000411117819 */ /* 0x001fe200000006ff */
[----:B----4-:R-:W-:Y:S10]  /*00d0*/  BRA.U !UP0, `(.L_x_5) ;  /* 0x0000001908907547 */ /* 0x010ff4000b800000 */
[----:B------:R-:W0:Y:S01]  /*00e0*/  S2UR UR8, SR_CgaCtaId ;  /* 0x00000000000879c3 */ /* 0x000e220000008800 */
[----:B------:R-:W3:Y:S01]  /*00f0*/  LDCU UR11, c[0x0][0x388] ;  /* 0x00007100ff0b77ac */ /* 0x000ee20008000800 */
[----:B------:R-:W-:Y:S02]  /*0100*/  MOV R20, RZ ;  /* 0x000000ff00147202 */ /* 0x000fe40000000f00 */
[----:B------:R-:W-:Y:S01]  /*0110*/  MOV R25, RZ ;  /* 0x000000ff00197202 */ /* 0x000fe20000000f00 */
[----:B------:R-:W-:Y:S01]  /*0120*/  USHF.R.S32.HI UR5, URZ, 0x4, UR5 ;  /* 0x00000004ff057899 */ /* 0x000fe20008011405 */
[----:B------:R-:W-:Y:S02]  /*0130*/  UMOV UR7, 0x400 ;  /* 0x0000040000077882 */ /* 0x000fe40000000000 */
[----:B------:R-:W1:Y:S01]  /*0140*/  LDC R18, c[0x0][0x3a0] ;  /* 0x0000e800ff127b82 */ /* 0x000e620000000800 */
[----:B------:R-:W-:-:S04]  /*0150*/  UIADD3 UR10, UPT, UPT, UR5, -0x1, URZ ;  /* 0xffffffff050a7890 */ /* 0x000fc8000fffe0ff */
[----:B------:R-:W-:Y:S01]  /*0160*/  UISETP.GE.U32.AND UP0, UPT, UR10, 0x3, UPT ;  /* 0x000000030a00788c */ /* 0x000fe2000bf06070 */
[----:B---3--:R-:W-:Y:S01]  /*0170*/  IMAD R16, R9, UR11, R6 ;  /* 0x0000000b09107c24 */ /* 0x008fe2000f8e0206 */
[----:B------:R-:W-:Y:S02]  /*0180*/  UIMAD UR6, UR4, UR11, URZ ;  /* 0x0000000b040672a4 */ /* 0x000fe4000f8e02ff */
[----:B0-----:R-:W-:Y:S02]  /*0190*/  ULEA UR9, UR8, UR7, 0x18 ;  /* 0x0000000708097291 */ /* 0x001fe4000f8ec0ff */
[----:B------:R-:W-:Y:S01]  /*01a0*/  SHF.R.S32.HI R2, RZ, 0x1f, R16 ;  /* 0x0000001fff027819 */ /* 0x000fe20000011410 */
[----:B------:R-:W-:-:S04]  /*01b0*/  UIADD3 UR7, UPT, UPT, UR7, 0x400, URZ ;  /* 0x0000040007077890 */ /* 0x000fc8000fffe0ff */
[----:B------:R-:W-:Y:S01]  /*01c0*/  ULEA UR7, UR8, UR7, 0x18 ;  /* 0x0000000708077291 */ /* 0x000fe2000f8ec0ff */
[C---:B------:R-:W-:Y:S01]  /*01d0*/  LEA R7, R9.reuse, UR9, 0x6 ;  /* 0x0000000909077c11 */ /* 0x040fe2000f8e30ff */
[----:B-1----:R-:W-:Y:S01]  /*01e0*/  IMAD R5, R9, R18, R6 ;  /* 0x0000001209057224 */ /* 0x002fe200078e0206 */
[----:B------:R-:W-:-:S03]  /*01f0*/  SHF.L.U32 R26, R18, 0x4, RZ ;  /* 0x00000004121a7819 */ /* 0x000fc600000006ff */
[C---:B------:R-:W-:Y:S02]  /*0200*/  LEA R0, R6.reuse, UR7, 0x2 ;  /* 0x0000000706007c11 */ /* 0x040fe4000f8e10ff */
[----:B------:R-:W-:Y:S02]  /*0210*/  SHF.R.S32.HI R3, RZ, 0x1f, R5 ;  /* 0x0000001fff037819 */ /* 0x000fe40000011405 */
[----:B------:R-:W-:Y:S02]  /*0220*/  LEA R6, R6, R7, 0x2 ;  /* 0x0000000706067211 */ /* 0x000fe400078e10ff */
[----:B------:R-:W-:Y:S01]  /*0230*/  LEA R4, R9, R0, 0x6 ;  /* 0x0000000009047211 */ /* 0x000fe200078e30ff */
[----:B------:R-:W-:Y:S06]  /*0240*/  BRA.U !UP0, `(.L_x_6) ;  /* 0x0000000d08807547 */ /* 0x000fec000b800000 */
[----:B------:R-:W-:Y:S01]  /*0250*/  UIADD3 UR6, UPT, UPT, UR6, 0x20, URZ ;  /* 0x0000002006067890 */ /* 0x000fe2000fffe0ff */
[----:B------:R-:W-:Y:S01]  /*0260*/  IADD3 R26, PT, PT, R17, R26, RZ ;  /* 0x0000001a111a7210 */ /* 0x000fe20007ffe0ff */
[----:B------:R-:W-:Y:S01]  /*0270*/  ULOP3.LUT UR7, UR5, 0x7fffffc, URZ, 0xc0, !UPT ;  /* 0x07fffffc05077892 */ /* 0x000fe2000f8ec0ff */
[CC--:B------:R-:W-:Y:S01]  /*0280*/  LEA R24, R18.reuse, R17.reuse, 0x5 ;  /* 0x0000001112187211 */ /* 0x0c0fe200078e28ff */
[----:B------:R-:W-:Y:S01]  /*0290*/  IMAD R22, R18, 0x30, R17 ;  /* 0x0000003012167824 */ /* 0x000fe200078e0211 */
[----:B------:R-:W-:Y:S01]  /*02a0*/  MOV R25, RZ ;  /* 0x000000ff00197202 */ /* 0x000fe20000000f00 */
[----:B------:R-:W0:Y:S01]  /*02b0*/  LDCU.64 UR10, c[0x0][0x3a8] ;  /* 0x00007500ff0a77ac */ /* 0x000e220008000a00 */
[----:B------:R-:W-:Y:S02]  /*02c0*/  MOV R20, R17 ;  /* 0x0000001100147202 */ /* 0x000fe40000000f00 */
[----:B------:R-:W-:Y:S01]  /*02d0*/  MOV R19, UR6 ;  /* 0x0000000600137c02 */ /* 0x000fe20008000f00 */
[----:B------:R-:W1:Y:S01]  /*02e0*/  LDCU.64 UR8, c[0x0][0x390] ;  /* 0x00007200ff0877ac */ /* 0x000e620008000a00 */
[----:B------:R-:W-:-:S12]  /*02f0*/  UIADD3 UR7, UPT, UPT, -UR7, URZ, URZ ;  /* 0x000000ff07077290 */ /* 0x000fd8000fffe1ff */
.L_x_7:
[----:B------:R-:W-:Y:S02]  /*0300*/  IADD3 R9, PT, PT, R19, -0x20, RZ ;  /* 0xffffffe013097810 */ /* 0x000fe40007ffe0ff */
[----:B------:R-:W-:Y:S02]  /*0310*/  IADD3 R11, P0, PT, R5, R20, RZ ;  /* 0x00000014050b7210 */ /* 0x000fe40007f1e0ff */
[----:B------:R-:W-:Y:S02]  /*0320*/  IADD3 R13, P1, PT, R16, R9, RZ ;  /* 0x00000009100d7210 */ /* 0x000fe40007f3e0ff */
[----:B------:R-:W-:Y:S02]  /*0330*/  LEA.HI.X.SX32 R12, R20, R3, 0x1, P0 ;  /* 0x00000003140c7211 */ /* 0x000fe400000f0eff */
[----:B0-----:R-:W-:Y:S02]  /*0340*/  LEA R8, P0, R11, UR10, 0x2 ;  /* 0x0000000a0b087c11 */ /* 0x001fe4000f8010ff */
[----:B------:R-:W-:-:S02]  /*0350*/  LEA.HI.X.SX32 R14, R9, R2, 0x1, P1 ;  /* 0x00000002090e7211 */ /* 0x000fc400008f0eff */
[----:B-1----:R-:W-:Y:S02]  /*0360*/  LEA R10, P1, R13, UR8, 0x2 ;  /* 0x000000080d0a7c11 */ /* 0x002fe4000f8210ff */
[----:B------:R-:W-:Y:S02]  /*0370*/  LEA.HI.X R9, R11, UR11, R12, 0x2, P0 ;  /* 0x0000000b0b097c11 */ /* 0x000fe400080f140c */
[----:B------:R-:W-:-:S03]  /*0380*/  LEA.HI.X R11, R13, UR9, R14, 0x2, P1 ;  /* 0x000000090d0b7c11 */ /* 0x000fc600088f140e */
[----:B------:R-:W2:Y:S04]  /*0390*/  LDG.E R23, desc[UR12][R8.64] ;  /* 0x0000000c08177981 */ /* 0x000ea8000c1e1900 */
[----:B------:R-:W3:Y:S04]  /*03a0*/  LDG.E R11, desc[UR12][R10.64] ;  /* 0x0000000c0a0b7981 */ /* 0x000ee8000c1e1900 */
[----:B---3--:R-:W-:Y:S04]  /*03b0*/  STS [R6], R11 ;  /* 0x0000000b06007388 */ /* 0x008fe80000000800 */
[----:B--2---:R-:W-:Y:S01]  /*03c0*/  STS [R4], R23 ;  /* 0x0000001704007388 */ /* 0x004fe20000000800 */
[----:B------:R-:W-:Y:S06]  /*03d0*/  BAR.SYNC.DEFER_BLOCKING 0x0 ;  /* 0x0000000000007b1d */ /* 0x000fec0000010000 */
[----:B------:R-:W-:Y:S04]  /*03e0*/  LDS R27, [R0] ;  /* 0x00000000001b7984 */ /* 0x000fe80000000800 */
[----:B------:R-:W0:Y:S04]  /*03f0*/  LDS.128 R12, [R7] ;  /* 0x00000000070c7984 */ /* 0x000e280000000c00 */
[----:B------:R-:W1:Y:S04]  /*0400*/  LDS R29, [R0+0x40] ;  /* 0x00004000001d7984 */ /* 0x000e680000000800 */
[----:B------:R-:W2:Y:S04]  /*0410*/  LDS R21, [R0+0x80] ;  /* 0x0000800000157984 */ /* 0x000ea80000000800 */
[----:B------:R-:W-:Y:S04]  /*0420*/  LDS.128 R8, [R7+0x10] ;  /* 0x0000100007087984 */ /* 0x000fe80000000c00 */
[----:B------:R-:W-:Y:S01]  /*0430*/  LDS R23, [R0+0x200] ;  /* 0x0002000000177984 */ /* 0x000fe20000000800 */
[----:B0-----:R-:W-:-:S03]  /*0440*/  IMAD R28, R12, R27, R25 ;  /* 0x0000001b0c1c7224 */ /* 0x001fc600078e0219 */
[----:B------:R-:W0:Y:S04]  /*0450*/  LDS R12, [R0+0xc0] ;  /* 0x0000c000000c7984 */ /* 0x000e280000000800 */
[----:B------:R-:W3:Y:S01]  /*0460*/  LDS R25, [R0+0x100] ;  /* 0x0001000000197984 */ /* 0x000ee20000000800 */
[----:B-1----:R-:W-:-:S03]  /*0470*/  IMAD R13, R29, R13, R28 ;  /* 0x0000000d1d0d7224 */ /* 0x002fc600078e021c */
[----:B------:R-:W1:Y:S01]  /*0480*/  LDS R28, [R0+0x140] ;  /* 0x00014000001c7984 */ /* 0x000e620000000800 */
[----:B--2---:R-:W-:-:S03]  /*0490*/  IMAD R13, R21, R14, R13 ;  /* 0x0000000e150d7224 */ /* 0x004fc600078e020d */
[----:B------:R-:W2:Y:S01]  /*04a0*/  LDS R21, [R0+0x180] ;  /* 0x0001800000157984 */ /* 0x000ea20000000800 */
[----:B0-----:R-:W-:-:S04]  /*04b0*/  IMAD R13, R12, R15, R13 ;  /* 0x0000000f0c0d7224 */ /* 0x001fc800078e020d */
[----:B---3--:R-:W-:Y:S02]  /*04c0*/  IMAD R13, R8, R25, R13 ;  /* 0x00000019080d7224 */ /* 0x008fe400078e020d */
[----:B------:R-:W0:Y:S02]  /*04d0*/  LDS R8, [R0+0x1c0] ;  /* 0x0001c00000087984 */ /* 0x000e240000000800 */
[----:B-1----:R-:W-:Y:S02]  /*04e0*/  IMAD R9, R28, R9, R13 ;  /* 0x000000091c097224 */ /* 0x002fe400078e020d */
[----:B------:R-:W1:Y:S04]  /*04f0*/  LDS.128 R12, [R7+0x20] ;  /* 0x00002000070c7984 */ /* 0x000e680000000c00 */
[----:B------:R-:W3:Y:S01]  /*0500*/  LDS R28, [R0+0x240] ;  /* 0x00024000001c7984 */ /* 0x000ee20000000800 */
[----:B--2---:R-:W-:-:S03]  /*0510*/  IMAD R9, R21, R10, R9 ;  /* 0x0000000a15097224 */ /* 0x004fc600078e0209 */
[----:B------:R-:W2:Y:S04]  /*0520*/  LDS R21, [R0+0x280] ;  /* 0x0002800000157984 */ /* 0x000ea80000000800 */
[----:B------:R-:W-:Y:S01]  /*0530*/  LDS R25, [R0+0x340] ;  /* 0x0003400000197984 */ /* 0x000fe20000000800 */
[----:B0-----:R-:W-:-:S04]  /*0540*/  IMAD R9, R8, R11, R9 ;  /* 0x0000000b08097224 */ /* 0x001fc800078e0209 */
[----:B-1----:R-:W-:Y:S02]  /*0550*/  IMAD R9, R12, R23, R9 ;  /* 0x000000170c097224 */ /* 0x002fe400078e0209 */
[----:B------:R-:W0:Y:S02]  /*0560*/  LDS R12, [R0+0x2c0] ;  /* 0x0002c000000c7984 */ /* 0x000e240000000800 */
[----:B---3--:R-:W-:Y:S02]  /*0570*/  IMAD R28, R28, R13, R9 ;  /* 0x0000000d1c1c7224 */ /* 0x008fe400078e0209 */
[----:B------:R-:W-:Y:S04]  /*0580*/  LDS R13, [R0+0x300] ;  /* 0x00030000000d7984 */ /* 0x000fe80000000800 */
[----:B------:R-:W1:Y:S01]  /*0590*/  LDS.128 R8, [R7+0x30] ;  /* 0x0000300007087984 */ /* 0x000e620000000c00 */
[----:B--2---:R-:W-:Y:S01]  /*05a0*/  IMAD R14, R21, R14, R28 ;  /* 0x0000000e150e7224 */ /* 0x004fe200078e021c */
[----:B------:R-:W-:-:S04]  /*05b0*/  IADD3 R21, PT, PT, R19, -0x10, RZ ;  /* 0xfffffff013157810 */ /* 0x000fc80007ffe0ff */
[----:B------:R-:W-:-:S04]  /*05c0*/  IADD3 R23, P0, PT, R16, R21, RZ ;  /* 0x0000001510177210 */ /* 0x000fc80007f1e0ff */
[----:B------:R-:W-:Y:S02]  /*05d0*/  LEA.HI.X.SX32 R21, R21, R2, 0x1, P0 ;  /* 0x0000000215157211 */ /* 0x000fe400000f0eff */
[----:B------:R-:W-:-:S04]  /*05e0*/  LEA R28, P0, R23, UR8, 0x2 ;  /* 0x00000008171c7c11 */ /* 0x000fc8000f8010ff */
[----:B------:R-:W-:Y:S02]  /*05f0*/  LEA.HI.X R29, R23, UR9, R21, 0x2, P0 ;  /* 0x00000009171d7c11 */ /* 0x000fe400080f1415 */
[----:B------:R-:W2:Y:S01]  /*0600*/  LDS R21, [R0+0x380] ;  /* 0x0003800000157984 */ /* 0x000ea20000000800 */
[----:B0-----:R-:W-:-:S04]  /*0610*/  IMAD R15, R12, R15, R14 ;  /* 0x0000000f0c0f7224 */ /* 0x001fc800078e020e */
[----:B-1----:R-:W-:Y:S02]  /*0620*/  IMAD R15, R8, R13, R15 ;  /* 0x0000000d080f7224 */ /* 0x002fe400078e020f */
[----:B------:R-:W0:Y:S01]  /*0630*/  LDS R8, [R0+0x3c0] ;  /* 0x0003c00000087984 */ /* 0x000e220000000800 */
[----:B------:R-:W-:Y:S01]  /*0640*/  BAR.SYNC.DEFER_BLOCKING 0x0 ;  /* 0x0000000000007b1d */ /* 0x000fe20000010000 */
[----:B------:R-:W-:-:S04]  /*0650*/  IADD3 R14, P0, PT, R5, R26, RZ ;  /* 0x0000001a050e7210 */ /* 0x000fc80007f1e0ff */
[----:B------:R-:W-:Y:S02]  /*0660*/  LEA.HI.X.SX32 R13, R26, R3, 0x1, P0 ;  /* 0x000000031a0d7211 */ /* 0x000fe400000f0eff */
[----:B------:R-:W-:-:S04]  /*0670*/  LEA R12, P0, R14, UR10, 0x2 ;  /* 0x0000000a0e0c7c11 */ /* 0x000fc8000f8010ff */
[----:B------:R-:W-:Y:S01]  /*0680*/  LEA.HI.X R13, R14, UR11, R13, 0x2, P0 ;  /* 0x0000000b0e0d7c11 */ /* 0x000fe200080f140d */
[----:B------:R-:W3:Y:S04]  /*0690*/  LDG.E R29, desc[UR12][R28.64] ;  /* 0x0000000c1c1d7981 */ /* 0x000ee8000c1e1900 */
[----:B------:R-:W4:Y:S01]  /*06a0*/  LDG.E R27, desc[UR12][R12.64] ;  /* 0x0000000c0c1b7981 */ /* 0x000f22000c1e1900 */
[----:B------:R-:W-:-:S04]  /*06b0*/  IMAD R9, R25, R9, R15 ;  /* 0x0000000919097224 */ /* 0x000fc800078e020f */
[----:B--2---:R-:W-:-:S04]  /*06c0*/  IMAD R9, R21, R10, R9 ;  /* 0x0000000a15097224 */ /* 0x004fc800078e0209 */
[----:B0-----:R-:W-:Y:S01]  /*06d0*/  IMAD R8, R8, R11, R9 ;  /* 0x0000000b08087224 */ /* 0x001fe200078e0209 */
[----:B---3--:R-:W-:Y:S04]  /*06e0*/  STS [R6], R29 ;  /* 0x0000001d06007388 */ /* 0x008fe80000000800 */
[----:B----4-:R-:W-:Y:S01]  /*06f0*/  STS [R4], R27 ;  /* 0x0000001b04007388 */ /* 0x010fe20000000800 */
[----:B------:R-:W-:Y:S06]  /*0700*/  BAR.SYNC.DEFER_BLOCKING 0x0 ;  /* 0x0000000000007b1d */ /* 0x000fec0000010000 */
[----:B------:R-:W-:Y:S04]  /*0710*/  LDS R23, [R0] ;  /* 0x0000000000177984 */ /* 0x000fe80000000800 */
[----:B------:R-:W0:Y:S04]  /*0720*/  LDS.128 R12, [R7] ;  /* 0x00000000070c7984 */ /* 0x000e280000000c00 */
[----:B------:R-:W1:Y:S04]  /*0730*/  LDS R28, [R0+0x40] ;  /* 0x00004000001c7984 */ /* 0x000e680000000800 */
[----:B------:R-:W2:Y:S04]  /*0740*/  LDS R21, [R0+0x80] ;  /* 0x0000800000157984 */ /* 0x000ea80000000800 */
[----:B------:R-:W-:Y:S01]  /*0750*/  LDS R25, [R0+0x340] ;  /* 0x0003400000197984 */ /* 0x000fe20000000800 */
[----:B0-----:R-:W-:-:S03]  /*0760*/  IMAD R8, R12, R23, R8 ;  /* 0x000000170c087224 */ /* 0x001fc600078e0208 */
[----:B------:R-:W0:Y:S01]  /*0770*/  LDS R12, [R0+0xc0] ;  /* 0x0000c000000c7984 */ /* 0x000e220000000800 */
[----:B-1----:R-:W-:-:S03]  /*0780*/  IMAD R13, R28, R13, R8 ;  /* 0x0000000d1c0d7224 */ /* 0x002fc600078e0208 */
[----:B------:R-:W-:Y:S04]  /*0790*/  LDS R23, [R0+0x100] ;  /* 0x0001000000177984 */ /* 0x000fe80000000800 */
[----:B------:R-:W1:Y:S04]  /*07a0*/  LDS.128 R8, [R7+0x10] ;  /* 0x0000100007087984 */ /* 0x000e680000000c00 */
[----:B------:R-:W3:Y:S01]  /*07b0*/  LDS R28, [R0+0x140] ;  /* 0x00014000001c7984 */ /* 0x000ee20000000800 */
[----:B--2---:R-:W-:-:S03]  /*07c0*/  IMAD R13, R21, R14, R13 ;  /* 0x0000000e150d7224 */ /* 0x004fc600078e020d */
[----:B------:R-:W2:Y:S01]  /*07d0*/  LDS R21, [R0+0x180] ;  /* 0x0001800000157984 */ /* 0x000ea20000000800 */
[----:B0-----:R-:W-:-:S04]  /*07e0*/  IMAD R13, R12, R15, R13 ;  /* 0x0000000f0c0d7224 */ /* 0x001fc800078e020d */
[----:B-1----:R-:W-:Y:S02]  /*07f0*/  IMAD R13, R8, R23, R13 ;  /* 0x00000017080d7224 */ /* 0x002fe400078e020d */
[----:B------:R-:W0:Y:S02]  /*0800*/  LDS R8, [R0+0x1c0] ;  /* 0x0001c00000087984 */ /* 0x000e240000000800 */
[----:B---3--:R-:W-:Y:S02]  /*0810*/  IMAD R9, R28, R9, R13 ;  /* 0x000000091c097224 */ /* 0x008fe400078e020d */
        /* <DEDUP_REMOVED lines=10> */
[----:B------:R-:W1:Y:S01]  /*08c0*/  LDS.128 R8, [R7+0x30] ;  /* 0x0000300007087984 */ /* 0x000e620000000c00 */
[----:B--2---:R-:W-:Y:S01]  /*08d0*/  IMAD R14, R21, R14, R28 ;  /* 0x0000000e150e7224 */ /* 0x004fe200078e021c */
        /* <DEDUP_REMOVED lines=50> */
[----:B------:R-:W-:-:S04]  /*0c00*/  IADD3 R21, PT, PT, R19, 0x10, RZ ;  /* 0x0000001013157810 */ /* 0x000fc80007ffe0ff */
        /* <DEDUP_REMOVED lines=18> */
[----:B------:R-:W-:-:S04]  /*0d30*/  UIADD3 UR7, UPT, UPT, UR7, 0x4, URZ ;  /* 0x0000000407077890 */ /* 0x000fc8000fffe0ff */
[----:B------:R-:W-:Y:S01]  /*0d40*/  UISETP.NE.AND UP0, UPT, UR7, URZ, UPT ;  /* 0x000000ff0700728c */ /* 0x000fe2000bf05270 */
[C---:B------:R-:W-:Y:S02]  /*0d50*/  LEA R20, R18.reuse, R20, 0x6 ;  /* 0x0000001412147211 */ /* 0x040fe400078e30ff */
[C---:B------:R-:W-:Y:S02]  /*0d60*/  LEA R26, R18.reuse, R26, 0x6 ;  /* 0x0000001a121a7211 */ /* 0x040fe400078e30ff */
[C---:B------:R-:W-:Y:S02]  /*0d70*/  LEA R24, R18.reuse, R24, 0x6 ;  /* 0x0000001812187211 */ /* 0x040fe400078e30ff */
[----:B------:R-:W-:Y:S02]  /*0d80*/  IADD3 R19, PT, PT, R19, 0x40, RZ ;  /* 0x0000004013137810 */ /* 0x000fe40007ffe0ff */
[----:B------:R-:W-:Y:S01]  /*0d90*/  LEA R22, R18, R22, 0x6 ;  /* 0x0000001612167211 */ /* 0x000fe200078e30ff */
        /* <DEDUP_REMOVED lines=35> */
[----:B-1----:R-:W-:-:S04]  /*0fd0*/  IMAD R8, R8, R13, R12 ;  /* 0x0000000d08087224 */ /* 0x002fc800078e020c */
[----:B---3--:R-:W-:-:S04]  /*0fe0*/  IMAD R9, R23, R9, R8 ;  /* 0x0000000917097224 */ /* 0x008fc800078e0208 */
[----:B------:R-:W-:-:S04]  /*0ff0*/  IMAD R25, R25, R10, R9 ;  /* 0x0000000a19197224 */ /* 0x000fc800078e0209 */
[----:B--2---:R-:W-:Y:S01]  /*1000*/  IMAD R25, R14, R11, R25 ;  /* 0x0000000b0e197224 */ /* 0x004fe200078e0219 */
[----:B------:R-:W-:Y:S06]  /*1010*/  BAR.SYNC.DEFER_BLOCKING 0x0 ;  /* 0x0000000000007b1d */ /* 0x000fec0000010000 */
[----:B------:R-:W-:Y:S05]  /*1020*/  BRA.U UP0, `(.L_x_7) ;  /* 0xfffffff100b47547 */ /* 0x000fea000b83ffff */
[----:B------:R-:W-:-:S06]  /*1030*/  ULOP3.LUT UR6, UR5, 0x7fffffc, URZ, 0xc0, !UPT ;  /* 0x07fffffc05067892 */ /* 0x000fcc000f8ec0ff */
[----:B------:R-:W-:-:S07]  /*1040*/  MOV R20, UR6 ;  /* 0x0000000600147c02 */ /* 0x000fce0008000f00 */
.L_x_6:
[----:B------:R-:W-:-:S04]  /*1050*/  ULOP3.LUT UR7, UR5, 0x3, URZ, 0xc0, !UPT ;  /* 0x0000000305077892 */ /* 0x000fc8000f8ec0ff */
[----:B------:R-:W-:-:S09]  /*1060*/  UISETP.NE.AND UP0, UPT, UR7, URZ, UPT ;  /* 0x000000ff0700728c */ /* 0x000fd2000bf05270 */
[----:B------:R-:W-:Y:S05]  /*1070*/  BRA.U !UP0, `(.L_x_5) ;  /* 0x0000000908a87547 */ /* 0x000fea000b800000 */
[----:B------:R-:W0:Y:S01]  /*1080*/  LDC R19, c[0x0][0x388] ;  /* 0x0000e200ff137b82 */ /* 0x000e220000000800 */
[----:B------:R-:W1:Y:S01]  /*1090*/  LDCU UR6, c[0x0][0x3a0] ;  /* 0x00007400ff0677ac */ /* 0x000e620008000800 */
[----:B------:R-:W-:Y:S02]  /*10a0*/  UISETP.NE.AND UP0, UPT, UR7, 0x1, UPT ;  /* 0x000000010700788c */ /* 0x000fe4000bf05270 */
[----:B------:R-:W-:-:S04]  /*10b0*/  ULOP3.LUT UR5, UR5, 0x1, URZ, 0xc0, !UPT ;  /* 0x0000000105057892 */ /* 0x000fc8000f8ec0ff */
[----:B------:R-:W-:Y:S02]  /*10c0*/  UISETP.NE.U32.AND UP1, UPT, UR5, 0x1, UPT ;  /* 0x000000010500788c */ /* 0x000fe4000bf25070 */
[----:B-1----:R-:W-:Y:S01]  /*10d0*/  USHF.L.U32 UR6, UR6, 0x4, URZ ;  /* 0x0000000406067899 */ /* 0x002fe200080006ff */
[----:B0-----:R-:W-:Y:S01]  /*10e0*/  IMAD R19, R19, UR4, RZ ;  /* 0x0000000413137c24 */ /* 0x001fe2000f8e02ff */
[----:B------:R-:W-:Y:S10]  /*10f0*/  BRA.U !UP0, `(.L_x_8) ;  /* 0x0000000508ac7547 */ /* 0x000ff4000b800000 */
[----:B------:R-:W0:Y:S01]  /*1100*/  LDCU.64 UR8, c[0x0][0x390] ;  /* 0x00007200ff0877ac */ /* 0x000e220008000a00 */
[C---:B------:R-:W-:Y:S01]  /*1110*/  LEA R21, R20.reuse, R19, 0x4 ;  /* 0x0000001314157211 */ /* 0x040fe200078e20ff */
[----:B------:R-:W-:Y:S01]  /*1120*/  IMAD R18, R20, UR6, R17 ;  /* 0x0000000614127c24 */ /* 0x000fe2000f8e0211 */
[----:B------:R-:W1:Y:S02]  /*1130*/  LDCU.64 UR10, c[0x0][0x3a8] ;  /* 0x00007500ff0a77ac */ /* 0x000e640008000a00 */
[----:B------:R-:W-:Y:S02]  /*1140*/  IADD3 R11, P1, PT, R16, R21, RZ ;  /* 0x00000015100b7210 */ /* 0x000fe40007f3e0ff */
[----:B------:R-:W-:Y:S02]  /*1150*/  IADD3 R9, P0, PT, R5, R18, RZ ;  /* 0x0000001205097210 */ /* 0x000fe40007f1e0ff */
[----:B------:R-:W-:Y:S02]  /*1160*/  LEA.HI.X.SX32 R14, R21, R2, 0x1, P1 ;  /* 0x00000002150e7211 */ /* 0x000fe400008f0eff */
[----:B------:R-:W-:-:S02]  /*1170*/  LEA.HI.X.SX32 R12, R18, R3, 0x1, P0 ;  /* 0x00000003120c7211 */ /* 0x000fc400000f0eff */
[----:B0-----:R-:W-:Y:S02]  /*1180*/  LEA R10, P1, R11, UR8, 0x2 ;  /* 0x000000080b0a7c11 */ /* 0x001fe4000f8210ff */
[----:B-1----:R-:W-:Y:S02]  /*1190*/  LEA R8, P0, R9, UR10, 0x2 ;  /* 0x0000000a09087c11 */ /* 0x002fe4000f8010ff */
[----:B------:R-:W-:Y:S02]  /*11a0*/  LEA.HI.X R11, R11, UR9, R14, 0x2, P1 ;  /* 0x000000090b0b7c11 */ /* 0x000fe400088f140e */
[----:B------:R-:W-:-:S03]  /*11b0*/  LEA.HI.X R9, R9, UR11, R12, 0x2, P0 ;  /* 0x0000000b09097c11 */ /* 0x000fc600080f140c */
[----:B------:R-:W2:Y:S04]  /*11c0*/  LDG.E R27, desc[UR12][R10.64] ;  /* 0x0000000c0a1b7981 */ /* 0x000ea8000c1e1900 */
[----:B------:R-:W3:Y:S01]  /*11d0*/  LDG.E R29, desc[UR12][R8.64] ;  /* 0x0000000c081d7981 */ /* 0x000ee2000c1e1900 */
[----:B------:R-:W-:-:S03]  /*11e0*/  IADD3 R21, PT, PT, R21, 0x10, RZ ;  /* 0x0000001015157810 */ /* 0x000fc60007ffe0ff */
[----:B--2---:R-:W-:Y:S04]  /*11f0*/  STS [R6], R27 ;  /* 0x0000001b06007388 */ /* 0x004fe80000000800 */
[----:B---3--:R-:W-:Y:S01]  /*1200*/  STS [R4], R29 ;  /* 0x0000001d04007388 */ /* 0x008fe20000000800 */
[----:B------:R-:W-:Y:S06]  /*1210*/  BAR.SYNC.DEFER_BLOCKING 0x0 ;  /* 0x0000000000007b1d */ /* 0x000fec0000010000 */
[----:B------:R-:W-:Y:S04]  /*1220*/  LDS R22, [R0] ;  /* 0x0000000000167984 */ /* 0x000fe80000000800 */
[----:B------:R-:W0:Y:S04]  /*1230*/  LDS.128 R12, [R7] ;  /* 0x00000000070c7984 */ /* 0x000e280000000c00 */
[----:B------:R-:W1:Y:S04]  /*1240*/  LDS R26, [R0+0x40] ;  /* 0x00004000001a7984 */ /* 0x000e680000000800 */
[----:B------:R-:W2:Y:S04]  /*1250*/  LDS R23, [R0+0x80] ;  /* 0x0000800000177984 */ /* 0x000ea80000000800 */
[----:B------:R-:W3:Y:S04]  /*1260*/  LDS R24, [R0+0xc0] ;  /* 0x0000c00000187984 */ /* 0x000ee80000000800 */
[----:B------:R-:W-:Y:S04]  /*1270*/  LDS.128 R8, [R7+0x10] ;  /* 0x0000100007087984 */ /* 0x000fe80000000c00 */
[----:B------:R-:W-:Y:S04]  /*1280*/  LDS R29, [R0+0x300] ;  /* 0x00030000001d7984 */ /* 0x000fe80000000800 */
[----:B------:R-:W-:Y:S01]  /*1290*/  LDS R27, [R0+0x380] ;  /* 0x00038000001b7984 */ /* 0x000fe20000000800 */
[----:B0-----:R-:W-:-:S03]  /*12a0*/  IMAD R12, R12, R22, R25 ;  /* 0x000000160c0c7224 */ /* 0x001fc600078e0219 */
[----:B------:R-:W0:Y:S01]  /*12b0*/  LDS R25, [R0+0x100] ;  /* 0x0001000000197984 */ /* 0x000e220000000800 */
[----:B-1----:R-:W-:-:S03]  /*12c0*/  IMAD R12, R26, R13, R12 ;  /* 0x0000000d1a0c7224 */ /* 0x002fc600078e020c */
[----:B------:R-:W1:Y:S01]  /*12d0*/  LDS R22, [R0+0x140] ;  /* 0x0001400000167984 */ /* 0x000e620000000800 */
[----:B--2---:R-:W-:-:S03]  /*12e0*/  IMAD R12, R23, R14, R12 ;  /* 0x0000000e170c7224 */ /* 0x004fc600078e020c */
[----:B------:R-:W2:Y:S01]  /*12f0*/  LDS R23, [R0+0x180] ;  /* 0x0001800000177984 */ /* 0x000ea20000000800 */
[----:B---3--:R-:W-:-:S03]  /*1300*/  IMAD R12, R24, R15, R12 ;  /* 0x0000000f180c7224 */ /* 0x008fc600078e020c */
[----:B------:R-:W3:Y:S04]  /*1310*/  LDS R24, [R0+0x1c0] ;  /* 0x0001c00000187984 */ /* 0x000ee80000000800 */
[----:B------:R-:W-:Y:S01]  /*1320*/  LDS R26, [R0+0x340] ;  /* 0x00034000001a7984 */ /* 0x000fe20000000800 */
[----:B0-----:R-:W-:-:S03]  /*1330*/  IMAD R8, R8, R25, R12 ;  /* 0x0000001908087224 */ /* 0x001fc600078e020c */
[----:B------:R-:W-:Y:S01]  /*1340*/  LDS R25, [R0+0x200] ;  /* 0x0002000000197984 */ /* 0x000fe20000000800 */
[----:B-1----:R-:W-:-:S03]  /*1350*/  IMAD R22, R22, R9, R8 ;  /* 0x0000000916167224 */ /* 0x002fc600078e0208 */
[----:B------:R-:W0:Y:S01]  /*1360*/  LDS.128 R12, [R7+0x20] ;  /* 0x00002000070c7984 */ /* 0x000e220000000c00 */
[----:B--2---:R-:W-:Y:S01]  /*1370*/  IMAD R10, R23, R10, R22 ;  /* 0x0000000a170a7224 */ /* 0x004fe200078e0216 */
[----:B------:R-:W-:Y:S02]  /*1380*/  IADD3 R23, P0, PT, R16, R21, RZ ;  /* 0x0000001510177210 */ /* 0x000fe40007f1e0ff */
[----:B------:R-:W1:Y:S01]  /*1390*/  LDS R8, [R0+0x240] ;  /* 0x0002400000087984 */ /* 0x000e620000000800 */
[----:B---3--:R-:W-:Y:S01]  /*13a0*/  IMAD R10, R24, R11, R10 ;  /* 0x0000000b180a7224 */ /* 0x008fe200078e020a */
[----:B------:R-:W-:Y:S02]  /*13b0*/  LEA.HI.X.SX32 R24, R21, R2, 0x1, P0 ;  /* 0x0000000215187211 */ /* 0x000fe400000f0eff */
[----:B------:R-:W2:Y:S01]  /*13c0*/  LDS R9, [R0+0x280] ;  /* 0x0002800000097984 */ /* 0x000ea20000000800 */
[----:B------:R-:W-:-:S04]  /*13d0*/  LEA R22, P0, R23, UR8, 0x2 ;  /* 0x0000000817167c11 */ /* 0x000fc8000f8010ff */
[----:B------:R-:W-:Y:S02]  /*13e0*/  LEA.HI.X R23, R23, UR9, R24, 0x2, P0 ;  /* 0x0000000917177c11 */ /* 0x000fe400080f1418 */
[----:B------:R-:W-:Y:S02]  /*13f0*/  IADD3 R24, PT, PT, R18, UR6, RZ ;  /* 0x0000000612187c10 */ /* 0x000fe4000fffe0ff */
[----:B------:R-:W-:Y:S01]  /*1400*/  LDS R18, [R0+0x3c0] ;  /* 0x0003c00000127984 */ /* 0x000fe20000000800 */
[----:B0-----:R-:W-:-:S03]  /*1410*/  IMAD R10, R12, R25, R10 ;  /* 0x000000190c0a7224 */ /* 0x001fc600078e020a */
[----:B------:R-:W0:Y:S01]  /*1420*/  LDS R12, [R0+0x2c0] ;  /* 0x0002c000000c7984 */ /* 0x000e220000000800 */
[----:B-1----:R-:W-:-:S04]  /*1430*/  IMAD R8, R8, R13, R10 ;  /* 0x0000000d08087224 */ /* 0x002fc800078e020a */
[----:B--2---:R-:W-:Y:S02]  /*1440*/  IMAD R14, R9, R14, R8 ;  /* 0x0000000e090e7224 */ /* 0x004fe400078e0208 */
[----:B------:R-:W1:Y:S01]  /*1450*/  LDS.128 R8, [R7+0x30] ;  /* 0x0000300007087984 */ /* 0x000e620000000c00 */
[----:B------:R-:W-:Y:S01]  /*1460*/  BAR.SYNC.DEFER_BLOCKING 0x0 ;  /* 0x0000000000007b1d */ /* 0x000fe20000010000 */
[----:B------:R-:W-:-:S04]  /*1470*/  IADD3 R13, P0, PT, R5, R24, RZ ;  /* 0x00000018050d7210 */ /* 0x000fc80007f1e0ff */
[----:B------:R-:W-:Y:S02]  /*1480*/  LEA.HI.X.SX32 R28, R24, R3, 0x1, P0 ;  /* 0x00000003181c7211 */ /* 0x000fe400000f0eff */
[----:B------:R-:W-:-:S04]  /*1490*/  LEA R24, P0, R13, UR10, 0x2 ;  /* 0x0000000a0d187c11 */ /* 0x000fc8000f8010ff */
[----:B------:R-:W-:Y:S01]  /*14a0*/  LEA.HI.X R25, R13, UR11, R28, 0x2, P0 ;  /* 0x0000000b0d197c11 */ /* 0x000fe200080f141c */
[----:B------:R-:W2:Y:S05]  /*14b0*/  LDG.E R23, desc[UR12][R22.64] ;  /* 0x0000000c16177981 */ /* 0x000eaa000c1e1900 */
[----:B------:R3:W4:Y:S01]  /*14c0*/  LDG.E R25, desc[UR12][R24.64] ;  /* 0x0000000c18197981 */ /* 0x000722000c1e1900 */
[----:B0-----:R-:W-:Y:S01]  /*14d0*/  IMAD R28, R12, R15, R14 ;  /* 0x0000000f0c1c7224 */ /* 0x001fe200078e020e */
[----:B------:R-:W-:-:S03]  /*14e0*/  IADD3 R20, PT, PT, R20, 0x2, RZ ;  /* 0x0000000214147810 */ /* 0x000fc60007ffe0ff */
[----:B-1----:R-:W-:-:S04]  /*14f0*/  IMAD R8, R8, R29, R28 ;  /* 0x0000001d08087224 */ /* 0x002fc800078e021c */
[----:B------:R-:W-:-:S04]  /*1500*/  IMAD R8, R26, R9, R8 ;  /* 0x000000091a087224 */ /* 0x000fc800078e0208 */
[----:B------:R-:W-:-:S04]  /*1510*/  IMAD R8, R27, R10, R8 ;  /* 0x0000000a1b087224 */ /* 0x000fc800078e0208 */
[----:B---3--:R-:W-:Y:S01]  /*1520*/  IMAD R24, R18, R11, R8 ;  /* 0x0000000b12187224 */ /* 0x008fe200078e0208 */
[----:B--2---:R-:W-:Y:S04]  /*1530*/  STS [R6], R23 ;  /* 0x0000001706007388 */ /* 0x004fe80000000800 */
[----:B----4-:R-:W-:Y:S01]  /*1540*/  STS [R4], R25 ;  /* 0x0000001904007388 */ /* 0x010fe20000000800 */
[----:B------:R-:W-:Y:S06]  /*1550*/  BAR.SYNC.DEFER_BLOCKING 0x0 ;  /* 0x0000000000007b1d */ /* 0x000fec0000010000 */
[----:B------:R-:W-:Y:S04]  /*1560*/  LDS R21, [R0] ;  /* 0x0000000000157984 */ /* 0x000fe80000000800 */
[----:B------:R-:W0:Y:S04]  /*1570*/  LDS.128 R12, [R7] ;  /* 0x00000000070c7984 */ /* 0x000e280000000c00 */
[----:B------:R-:W1:Y:S04]  /*1580*/  LDS R22, [R0+0x40] ;  /* 0x0000400000167984 */ /* 0x000e680000000800 */
[----:B------:R-:W2:Y:S04]  /*1590*/  LDS R23, [R0+0x80] ;  /* 0x0000800000177984 */ /* 0x000ea80000000800 */
[----:B------:R-:W3:Y:S04]  /*15a0*/  LDS R28, [R0+0xc0] ;  /* 0x0000c000001c7984 */ /* 0x000ee80000000800 */
[----:B------:R-:W-:Y:S04]  /*15b0*/  LDS R25, [R0+0x100] ;  /* 0x0001000000197984 */ /* 0x000fe80000000800 */
[----:B------:R-:W4:Y:S04]  /*15c0*/  LDS.128 R8, [R7+0x10] ;  /* 0x0000100007087984 */ /* 0x000f280000000c00 */
[----:B------:R-:W5:Y:S01]  /*15d0*/  LDS R18, [R0+0x140] ;  /* 0x0001400000127984 */ /* 0x000f620000000800 */
[----:B0-----:R-:W-:-:S03]  /*15e0*/  IMAD R12, R12, R21, R24 ;  /* 0x000000150c0c7224 */ /* 0x001fc600078e0218 */
[----:B------:R-:W0:Y:S01]  /*15f0*/  LDS R21, [R0+0x180] ;  /* 0x0001800000157984 */ /* 0x000e220000000800 */
[----:B-1----:R-:W-:-:S03]  /*1600*/  IMAD R12, R22, R13, R12 ;  /* 0x0000000d160c7224 */ /* 0x002fc600078e020c */
[----:B------:R-:W1:Y:S01]  /*1610*/  LDS R22, [R0+0x1c0] ;  /* 0x0001c00000167984 */ /* 0x000e620000000800 */
[----:B--2---:R-:W-:-:S03]  /*1620*/  IMAD R12, R23, R14, R12 ;  /* 0x0000000e170c7224 */ /* 0x004fc600078e020c */
[----:B------:R-:W-:Y:S01]  /*1630*/  LDS R23, [R0+0x200] ;  /* 0x0002000000177984 */ /* 0x000fe20000000800 */
[----:B---3--:R-:W-:-:S03]  /*1640*/  IMAD R28, R28, R15, R12 ;  /* 0x0000000f1c1c7224 */ /* 0x008fc600078e020c */
[----:B------:R-:W2:Y:S04]  /*1650*/  LDS.128 R12, [R7+0x20] ;  /* 0x00002000070c7984 */ /* 0x000ea80000000c00 */
[----:B------:R-:W3:Y:S01]  /*1660*/  LDS R24, [R0+0x240] ;  /* 0x0002400000187984 */ /* 0x000ee20000000800 */
[----:B----4-:R-:W-:-:S03]  /*1670*/  IMAD R8, R8, R25, R28 ;  /* 0x0000001908087224 */ /* 0x010fc600078e021c */
[----:B------:R-:W4:Y:S01]  /*1680*/  LDS R25, [R0+0x280] ;  /* 0x0002800000197984 */ /* 0x000f220000000800 */
[----:B-----5:R-:W-:-:S03]  /*1690*/  IMAD R8, R18, R9, R8 ;  /* 0x0000000912087224 */ /* 0x020fc600078e0208 */
[----:B------:R-:W5:Y:S01]  /*16a0*/  LDS R18, [R0+0x2c0] ;  /* 0x0002c00000127984 */ /* 0x000f620000000800 */
[----:B0-----:R-:W-:-:S03]  /*16b0*/  IMAD R8, R21, R10, R8 ;  /* 0x0000000a15087224 */ /* 0x001fc600078e0208 */
[----:B------:R-:W-:Y:S01]  /*16c0*/  LDS R21, [R0+0x300] ;  /* 0x0003000000157984 */ /* 0x000fe20000000800 */
[----:B-1----:R-:W-:-:S03]  /*16d0*/  IMAD R26, R22, R11, R8 ;  /* 0x0000000b161a7224 */ /* 0x002fc600078e0208 */
[----:B------:R-:W0:Y:S04]  /*16e0*/  LDS.128 R8, [R7+0x30] ;  /* 0x0000300007087984 */ /* 0x000e280000000c00 */
[----:B------:R-:W1:Y:S01]  /*16f0*/  LDS R22, [R0+0x340] ;  /* 0x0003400000167984 */ /* 0x000e620000000800 */
[----:B--2---:R-:W-:-:S03]  /*1700*/  IMAD R26, R12, R23, R26 ;  /* 0x000000170c1a7224 */ /* 0x004fc600078e021a */
[----:B------:R-:W2:Y:S01]  /*1710*/  LDS R23, [R0+0x380] ;  /* 0x0003800000177984 */ /* 0x000ea20000000800 */
[----:B---3--:R-:W-:-:S03]  /*1720*/  IMAD R13, R24, R13, R26 ;  /* 0x0000000d180d7224 */ /* 0x008fc600078e021a */
[----:B------:R-:W3:Y:S01]  /*1730*/  LDS R12, [R0+0x3c0] ;  /* 0x0003c000000c7984 */ /* 0x000ee20000000800 */
[----:B----4-:R-:W-:-:S04]  /*1740*/  IMAD R13, R25, R14, R13 ;  /* 0x0000000e190d7224 */ /* 0x010fc800078e020d */
[----:B-----5:R-:W-:-:S04]  /*1750*/  IMAD R13, R18, R15, R13 ;  /* 0x0000000f120d7224 */ /* 0x020fc800078e020d */
[----:B0-----:R-:W-:-:S04]  /*1760*/  IMAD R8, R8, R21, R13 ;  /* 0x0000001508087224 */ /* 0x001fc800078e020d */
[----:B-1----:R-:W-:-:S04]  /*1770*/  IMAD R8, R22, R9, R8 ;  /* 0x0000000916087224 */ /* 0x002fc800078e0208 */
[----:B--2---:R-:W-:-:S04]  /*1780*/  IMAD R8, R23, R10, R8 ;  /* 0x0000000a17087224 */ /* 0x004fc800078e0208 */
[----:B---3--:R-:W-:Y:S01]  /*1790*/  IMAD R25, R12, R11, R8 ;  /* 0x0000000b0c197224 */ /* 0x008fe200078e0208 */
[----:B------:R-:W-:Y:S06]  /*17a0*/  BAR.SYNC.DEFER_BLOCKING 0x0 ;  /* 0x0000000000007b1d */ /* 0x000fec0000010000 */
.L_x_8:
[----:B------:R-:W-:Y:S05]  /*17b0*/  BRA.U UP1, `(.L_x_5) ;  /* 0x0000000101d87547 */ /* 0x000fea000b800000 */
        /* <DEDUP_REMOVED lines=8> */
[C---:B0-----:R-:W-:Y:S02]  /*1840*/  LEA R12, P0, R16.reuse, UR8, 0x2 ;  /* 0x00000008100c7c11 */ /* 0x041fe4000f8010ff */
[C---:B-1----:R-:W-:Y:S02]  /*1850*/  LEA R18, P1, R5.reuse, UR10, 0x2 ;  /* 0x0000000a05127c11 */ /* 0x042fe4000f8210ff */
[----:B------:R-:W-:Y:S02]  /*1860*/  LEA.HI.X R13, R16, UR9, R19, 0x2, P0 ;  /* 0x00000009100d7c11 */ /* 0x000fe400080f1413 */
[----:B------:R-:W-:-:S03]  /*1870*/  LEA.HI.X R19, R5, UR11, R20, 0x2, P1 ;  /* 0x0000000b05137c11 */ /* 0x000fc600088f1414 */
[----:B------:R-:W2:Y:S04]  /*1880*/  LDG.E R5, desc[UR12][R12.64] ;  /* 0x0000000c0c057981 */ /* 0x000ea8000c1e1900 */
[----:B------:R-:W3:Y:S04]  /*1890*/  LDG.E R21, desc[UR12][R18.64] ;  /* 0x0000000c12157981 */ /* 0x000ee8000c1e1900 */
        /* <DEDUP_REMOVED lines=10> */
[----:B------:R-:W5:Y:S04]  /*1940*/  LDS R2, [R0+0x140] ;  /* 0x0001400000027984 */ /* 0x000f680000000800 */
[----:B------:R-:W5:Y:S04]  /*1950*/  LDS R19, [R0+0x180] ;  /* 0x0001800000137984 */ /* 0x000f680000000800 */
[----:B------:R-:W5:Y:S04]  /*1960*/  LDS R4, [R0+0x1c0] ;  /* 0x0001c00000047984 */ /* 0x000f680000000800 */
[----:B------:R-:W-:Y:S04]  /*1970*/  LDS R5, [R0+0x200] ;  /* 0x0002000000057984 */ /* 0x000fe80000000800 */
[----:B------:R-:W5:Y:S01]  /*1980*/  LDS.128 R20, [R7+0x20] ;  /* 0x0000200007147984 */ /* 0x000f620000000c00 */
[----:B0-----:R-:W-:-:S03]  /*1990*/  IMAD R8, R8, R24, R25 ;  /* 0x0000001808087224 */ /* 0x001fc600078e0219 */
[----:B------:R-:W0:Y:S01]  /*19a0*/  LDS R6, [R0+0x240] ;  /* 0x0002400000067984 */ /* 0x000e220000000800 */
[----:B-1----:R-:W-:-:S03]  /*19b0*/  IMAD R9, R26, R9, R8 ;  /* 0x000000091a097224 */ /* 0x002fc600078e0208 */
[----:B------:R-:W1:Y:S01]  /*19c0*/  LDS R25, [R0+0x280] ;  /* 0x0002800000197984 */ /* 0x000e620000000800 */
[----:B--2---:R-:W-:-:S03]  /*19d0*/  IMAD R9, R27, R10, R9 ;  /* 0x0000000a1b097224 */ /* 0x004fc600078e0209 */
[----:B------:R-:W2:Y:S01]  /*19e0*/  LDS R18, [R0+0x2c0] ;  /* 0x0002c00000127984 */ /* 0x000ea20000000800 */
[----:B---3--:R-:W-:-:S03]  /*19f0*/  IMAD R24, R16, R11, R9 ;  /* 0x0000000b10187224 */ /* 0x008fc600078e0209 */
[----:B------:R-:W-:Y:S04]  /*1a00*/  LDS R27, [R0+0x300] ;  /* 0x00030000001b7984 */ /* 0x000fe80000000800 */
[----:B------:R-:W3:Y:S01]  /*1a10*/  LDS.128 R8, [R7+0x30] ;  /* 0x0000300007087984 */ /* 0x000ee20000000c00 */
[----:B----4-:R-:W-:-:S03]  /*1a20*/  IMAD R12, R12, R3, R24 ;  /* 0x000000030c0c7224 */ /* 0x010fc600078e0218 */
[----:B------:R-:W4:Y:S01]  /*1a30*/  LDS R16, [R0+0x340] ;  /* 0x0003400000107984 */ /* 0x000f220000000800 */
[----:B-----5:R-:W-:-:S03]  /*1a40*/  IMAD R12, R2, R13, R12 ;  /* 0x0000000d020c7224 */ /* 0x020fc600078e020c */
[----:B------:R-:W5:Y:S01]  /*1a50*/  LDS R3, [R0+0x380] ;  /* 0x0003800000037984 */ /* 0x000f620000000800 */
[----:B------:R-:W-:-:S03]  /*1a60*/  IMAD R12, R19, R14, R12 ;  /* 0x0000000e130c7224 */ /* 0x000fc600078e020c */
[----:B------:R-:W5:Y:S01]  /*1a70*/  LDS R2, [R0+0x3c0] ;  /* 0x0003c00000027984 */ /* 0x000f620000000800 */
[----:B------:R-:W-:-:S04]  /*1a80*/  IMAD R4, R4, R15, R12 ;  /* 0x0000000f04047224 */ /* 0x000fc800078e020c */
[----:B------:R-:W-:-:S04]  /*1a90*/  IMAD R4, R20, R5, R4 ;  /* 0x0000000514047224 */ /* 0x000fc800078e0204 */
[----:B0-----:R-:W-:-:S04]  /*1aa0*/  IMAD R4, R6, R21, R4 ;  /* 0x0000001506047224 */ /* 0x001fc800078e0204 */
[----:B-1----:R-:W-:-:S04]  /*1ab0*/  IMAD R4, R25, R22, R4 ;  /* 0x0000001619047224 */ /* 0x002fc800078e0204 */
[----:B--2---:R-:W-:-:S04]  /*1ac0*/  IMAD R4, R18, R23, R4 ;  /* 0x0000001712047224 */ /* 0x004fc800078e0204 */
[----:B---3--:R-:W-:-:S04]  /*1ad0*/  IMAD R4, R8, R27, R4 ;  /* 0x0000001b08047224 */ /* 0x008fc800078e0204 */
[----:B----4-:R-:W-:-:S04]  /*1ae0*/  IMAD R4, R16, R9, R4 ;  /* 0x0000000910047224 */ /* 0x010fc800078e0204 */
[----:B-----5:R-:W-:-:S04]  /*1af0*/  IMAD R3, R3, R10, R4 ;  /* 0x0000000a03037224 */ /* 0x020fc800078e0204 */
[----:B------:R-:W-:Y:S01]  /*1b00*/  IMAD R25, R2, R11, R3 ;  /* 0x0000000b02197224 */ /* 0x000fe200078e0203 */
[----:B------:R-:W-:Y:S06]  /*1b10*/  BAR.SYNC.DEFER_BLOCKING 0x0 ;  /* 0x0000000000007b1d */ /* 0x000fec0000010000 */
.L_x_5:
[----:B------:R-:W0:Y:S01]  /*1b20*/  S2R R3, SR_TID.Y ;  /* 0x0000000000037919 */ /* 0x000e220000002200 */
[----:B------:R-:W1:Y:S01]  /*1b30*/  LDC R2, c[0x0][0x3b8] ;  /* 0x0000ee00ff027b82 */ /* 0x000e620000000800 */
[----:B------:R-:W2:Y:S01]  /*1b40*/  LDCU.64 UR6, c[0x0][0x3c0] ;  /* 0x00007800ff0677ac */ /* 0x000ea20008000a00 */
[----:B------:R-:W0:Y:S01]  /*1b50*/  S2R R0, SR_TID.X ;  /* 0x0000000000007919 */ /* 0x000e220000002100 */
[----:B-1----:R-:W-:Y:S02]  /*1b60*/  IMAD R17, R2, UR4, R17 ;  /* 0x0000000402117c24 */ /* 0x002fe4000f8e0211 */
[----:B0-----:R-:W-:-:S05]  /*1b70*/  IMAD R0, R3, R2, R0 ;  /* 0x0000000203007224 */ /* 0x001fca00078e0200 */
[----:B------:R-:W-:Y:S02]  /*1b80*/  SHF.R.S32.HI R2, RZ, 0x1f, R0 ;  /* 0x0000001fff027819 */ /* 0x000fe40000011400 */
[----:B------:R-:W-:-:S04]  /*1b90*/  IADD3 R0, P0, PT, R17, R0, RZ ;  /* 0x0000000011007210 */ /* 0x000fc80007f1e0ff */
[----:B------:R-:W-:Y:S02]  /*1ba0*/  LEA.HI.X.SX32 R17, R17, R2, 0x1, P0 ;  /* 0x0000000211117211 */ /* 0x000fe400000f0eff */
[----:B--2---:R-:W-:-:S04]  /*1bb0*/  LEA R2, P0, R0, UR6, 0x2 ;  /* 0x0000000600027c11 */ /* 0x004fc8000f8010ff */
[----:B------:R-:W-:-:S05]  /*1bc0*/  LEA.HI.X R3, R0, UR7, R17, 0x2, P0 ;  /* 0x0000000700037c11 */ /* 0x000fca00080f1411 */
[----:B------:R-:W-:Y:S01]  /*1bd0*/  STG.E desc[UR12][R2.64], R25 ;  /* 0x0000001902007986 */ /* 0x000fe2000c10190c */
[----:B------:R-:W-:Y:S05]  /*1be0*/  EXIT ;  /* 0x000000000000794d */ /* 0x000fea0003800000 */
.L_x_9:
        /* <DEDUP_REMOVED lines=9> */
.L_x_16:


//--------------------- .text._Z12MatMulGlobal6MatrixS_S_ --------------------------
	.section	.text._Z12MatMulGlobal6MatrixS_S_,"ax",@progbits
	.align	128
        .global         _Z12MatMulGlobal6MatrixS_S_
        .type           _Z12MatMulGlobal6MatrixS_S_,@function
        .size           _Z12MatMulGlobal6MatrixS_S_,(.L_x_17 - _Z12MatMulGlobal6MatrixS_S_)
        .other          _Z12MatMulGlobal6MatrixS_S_,@"STO_CUDA_ENTRY STV_DEFAULT"
_Z12MatMulGlobal6MatrixS_S_:
.text._Z12MatMulGlobal6MatrixS_S_:
        /* <DEDUP_REMOVED lines=26> */
[----:B------:R-:W0:Y:S01]  /*01a0*/  LDCU.64 UR4, c[0x0][0x390] ;  /* 0x00007200ff0477ac */ /* 0x000e220008000a00 */
[----:B------:R-:W-:Y:S02]  /*01b0*/  LOP3.LUT R17, R14, 0x7ffffff8, RZ, 0xc0, !PT ;  /* 0x7ffffff80e117812 */ /* 0x000fe400078ec0ff */
[----:B------:R-:W-:Y:S02]  /*01c0*/  MOV R24, RZ ;  /* 0x000000ff00187202 */ /* 0x000fe40000000f00 */
[----:B------:R-:W-:Y:S02]  /*01d0*/  MOV R16, R18 ;  /* 0x0000001200107202 */ /* 0x000fe40000000f00 */
[----:B------:R-:W-:Y:S02]  /*01e0*/  MOV R20, R0 ;  /* 0x0000000000147202 */ /* 0x000fe40000000f00 */
[----:B------:R-:W-:Y:S01]  /*01f0*/  IADD3 R19, PT, PT, -R17, RZ, RZ ;  /* 0x000000ff11137210 */ /* 0x000fe20007ffe1ff */
[----:B0-----:R-:W-:-:S04]  /*0200*/  UIADD3 UR4, UP0, UPT, UR4, 0x10, URZ ;  /* 0x0000001004047890 */ /* 0x001fc8000ff1e0ff */
[----:B------:R-:W-:-:S12]  /*0210*/  UIADD3.X UR5, UPT, UPT, URZ, UR5, URZ, UP0, !UPT ;  /* 0x00000005ff057290 */ /* 0x000fd800087fe4ff */
.L_x_12:
[----:B------:R-:W0:Y:S01]  /*0220*/  LDC.64 R10, c[0x0][0x3a8] ;  /* 0x0000ea00ff0a7b82 */ /* 0x000e220000000a00 */
[----:B------:R-:W-:Y:S02]  /*0230*/  MOV R2, UR4 ;  /* 0x0000000400027c02 */ /* 0x000fe40008000f00 */
[----:B------:R-:W-:-:S03]  /*0240*/  MOV R3, UR5 ;  /* 0x0000000500037c02 */ /* 0x000fc60008000f00 */
[----:B------:R-:W-:Y:S02]  /*0250*/  IMAD.WIDE R2, R16, 0x4, R2 ;  /* 0x0000000410027825 */ /* 0x000fe400078e0202 */
[----:B------:R-:W1:Y:S03]  /*0260*/  LDC R23, c[0x0][0x3a0] ;  /* 0x0000e800ff177b82 */ /* 0x000e660000000800 */
[----:B------:R-:W2:Y:S04]  /*0270*/  LDG.E R27, desc[UR6][R2.64+-0x10] ;  /* 0xfffff006021b7981 */ /* 0x000ea8000c1e1900 */
[----:B------:R-:W3:Y:S04]  /*0280*/  LDG.E R22, desc[UR6][R2.64+-0xc] ;  /* 0xfffff40602167981 */ /* 0x000ee8000c1e1900 */
[----:B------:R-:W4:Y:S01]  /*0290*/  LDG.E R25, desc[UR6][R2.64+-0x8] ;  /* 0xfffff80602197981 */ /* 0x000f22000c1e1900 */
[----:B0-----:R-:W-:-:S05]  /*02a0*/  IMAD.WIDE R10, R20, 0x4, R10 ;  /* 0x00000004140a7825 */ /* 0x001fca00078e020a */
[----:B------:R0:W2:Y:S01]  /*02b0*/  LDG.E R28, desc[UR6][R10.64] ;  /* 0x000000060a1c7981 */ /* 0x0000a2000c1e1900 */
[----:B-1----:R-:W-:-:S05]  /*02c0*/  IMAD.WIDE R12, R23, 0x4, R10 ;  /* 0x00000004170c7825 */ /* 0x002fca00078e020a */
[----:B------:R1:W3:Y:S01]  /*02d0*/  LDG.E R21, desc[UR6][R12.64] ;  /* 0x000000060c157981 */ /* 0x0002e2000c1e1900 */
[----:B------:R-:W-:-:S04]  /*02e0*/  IMAD.WIDE R8, R23, 0x4, R12 ;  /* 0x0000000417087825 */ /* 0x000fc800078e020c */
[C---:B------:R-:W-:Y:S02]  /*02f0*/  IMAD.WIDE R6, R23.reuse, 0x4, R8 ;  /* 0x0000000417067825 */ /* 0x040fe400078e0208 */
[----:B------:R-:W4:Y:S02]  /*0300*/  LDG.E R8, desc[UR6][R8.64] ;  /* 0x0000000608087981 */ /* 0x000f24000c1e1900 */
[----:B------:R-:W-:-:S04]  /*0310*/  IMAD.WIDE R4, R23, 0x4, R6 ;  /* 0x0000000417047825 */ /* 0x000fc800078e0206 */
[C---:B0-----:R-:W-:Y:S01]  /*0320*/  IMAD.WIDE R10, R23.reuse, 0x4, R4 ;  /* 0x00000004170a7825 */ /* 0x041fe200078e0204 */
[----:B------:R-:W5:Y:S04]  /*0330*/  LDG.E R9, desc[UR6][R2.64+0x8] ;  /* 0x0000080602097981 */ /* 0x000f68000c1e1900 */
[----:B------:R-:W5:Y:S01]  /*0340*/  LDG.E R5, desc[UR6][R4.64] ;  /* 0x0000000604057981 */ /* 0x000f62000c1e1900 */
[----:B-1----:R-:W-:-:S03]  /*0350*/  IMAD.WIDE R12, R23, 0x4, R10 ;  /* 0x00000004170c7825 */ /* 0x002fc600078e020a */
[----:B------:R-:W5:Y:S04]  /*0360*/  LDG.E R29, desc[UR6][R10.64] ;  /* 0x000000060a1d7981 */ /* 0x000f68000c1e1900 */
[----:B------:R-:W5:Y:S04]  /*0370*/  LDG.E R4, desc[UR6][R2.64] ;  /* 0x0000000602047981 */ /* 0x000f68000c1e1900 */
[----:B------:R-:W5:Y:S04]  /*0380*/  LDG.E R10, desc[UR6][R2.64+0x4] ;  /* 0x00000406020a7981 */ /* 0x000f68000c1e1900 */
[----:B------:R-:W5:Y:S01]  /*0390*/  LDG.E R11, desc[UR6][R2.64+0xc] ;  /* 0x00000c06020b7981 */ /* 0x000f62000c1e1900 */
[----:B--2---:R-:W-:-:S03]  /*03a0*/  IMAD R24, R27, R28, R24 ;  /* 0x0000001c1b187224 */ /* 0x004fc600078e0218 */
[----:B------:R0:W2:Y:S04]  /*03b0*/  LDG.E R28, desc[UR6][R6.64] ;  /* 0x00000006061c7981 */ /* 0x0000a8000c1e1900 */
[----:B------:R-:W2:Y:S01]  /*03c0*/  LDG.E R27, desc[UR6][R2.64+-0x4] ;  /* 0xfffffc06021b7981 */ /* 0x000ea2000c1e1900 */
[----:B0-----:R-:W-:-:S03]  /*03d0*/  IMAD.WIDE R6, R23, 0x4, R12 ;  /* 0x0000000417067825 */ /* 0x001fc600078e020c */
[----:B------:R-:W5:Y:S04]  /*03e0*/  LDG.E R2, desc[UR6][R12.64] ;  /* 0x000000060c027981 */ /* 0x000f68000c1e1900 */
[----:B------:R-:W5:Y:S01]  /*03f0*/  LDG.E R6, desc[UR6][R6.64] ;  /* 0x0000000606067981 */ /* 0x000f62000c1e1900 */
[----:B---3--:R-:W-:Y:S01]  /*0400*/  IMAD R21, R22, R21, R24 ;  /* 0x0000001516157224 */ /* 0x008fe200078e0218 */
[----:B------:R-:W-:-:S03]  /*0410*/  IADD3 R19, PT, PT, R19, 0x8, RZ ;  /* 0x0000000813137810 */ /* 0x000fc60007ffe0ff */
[----:B----4-:R-:W-:Y:S01]  /*0420*/  IMAD R8, R25, R8, R21 ;  /* 0x0000000819087224 */ /* 0x010fe200078e0215 */
[----:B------:R-:W-:Y:S02]  /*0430*/  ISETP.NE.AND P1, PT, R19, RZ, PT ;  /* 0x000000ff1300720c */ /* 0x000fe40003f25270 */
[----:B------:R-:W-:Y:S02]  /*0440*/  LEA R20, R23, R20, 0x3 ;  /* 0x0000001417147211 */ /* 0x000fe400078e18ff */
[----:B------:R-:W-:Y:S01]  /*0450*/  IADD3 R16, PT, PT, R16, 0x8, RZ ;  /* 0x0000000810107810 */ /* 0x000fe20007ffe0ff */
[----:B--2---:R-:W-:-:S04]  /*0460*/  IMAD R8, R27, R28, R8 ;  /* 0x0000001c1b087224 */ /* 0x004fc800078e0208 */
[----:B-----5:R-:W-:-:S04]  /*0470*/  IMAD R4, R4, R5, R8 ;  /* 0x0000000504047224 */ /* 0x020fc800078e0208 */
[----:B------:R-:W-:-:S04]  /*0480*/  IMAD R4, R10, R29, R4 ;  /* 0x0000001d0a047224 */ /* 0x000fc800078e0204 */
[----:B------:R-:W-:-:S04]  /*0490*/  IMAD R2, R9, R2, R4 ;  /* 0x0000000209027224 */ /* 0x000fc800078e0204 */
[----:B------:R-:W-:Y:S01]  /*04a0*/  IMAD R24, R11, R6, R2 ;  /* 0x000000060b187224 */ /* 0x000fe200078e0202 */
[----:B------:R-:W-:Y:S06]  /*04b0*/  @P1 BRA `(.L_x_12) ;  /* 0xfffffffc00581947 */ /* 0x000fec000383ffff */
.L_x_11:
[----:B------:R-:W-:Y:S05]  /*04c0*/  @!P0 BRA `(.L_x_10) ;  /* 0x0000000000e08947 */ /* 0x000fea0003800000 */
[----:B------:R-:W-:Y:S02]  /*04d0*/  ISETP.GE.U32.AND P0, PT, R26, 0x4, PT ;  /* 0x000000041a00780c */ /* 0x000fe40003f06070 */
[----:B------:R-:W-:-:S04]  /*04e0*/  LOP3.LUT R16, R14, 0x3, RZ, 0xc0, !PT ;  /* 0x000000030e107812 */ /* 0x000fc800078ec0ff */
[----:B------:R-:W-:-:S07]  /*04f0*/  ISETP.NE.AND P1, PT, R16, RZ, PT ;  /* 0x000000ff1000720c */ /* 0x000fce0003f25270 */
[----:B------:R-:W-:Y:S06]  /*0500*/  @!P0 BRA `(.L_x_13) ;  /* 0x00000000005c8947 */ /* 0x000fec0003800000 */
[----:B------:R-:W0:Y:S01]  /*0510*/  LDC R19, c[0x0][0x3a0] ;  /* 0x0000e800ff137b82 */ /* 0x000e220000000800 */
[----:B------:R-:W-:-:S07]  /*0520*/  IADD3 R5, PT, PT, R18, R17, RZ ;  /* 0x0000001112057210 */ /* 0x000fce0007ffe0ff */
[----:B------:R-:W1:Y:S08]  /*0530*/  LDC.64 R8, c[0x0][0x3a8] ;  /* 0x0000ea00ff087b82 */ /* 0x000e700000000a00 */
[----:B------:R-:W2:Y:S01]  /*0540*/  LDC.64 R2, c[0x0][0x390] ;  /* 0x0000e400ff027b82 */ /* 0x000ea20000000a00 */
[----:B0-----:R-:W-:-:S04]  /*0550*/  IMAD R7, R17, R19, R0 ;  /* 0x0000001311077224 */ /* 0x001fc800078e0200 */
[----:B-1----:R-:W-:-:S04]  /*0560*/  IMAD.WIDE R8, R7, 0x4, R8 ;  /* 0x0000000407087825 */ /* 0x002fc800078e0208 */
[----:B------:R-:W-:Y:S02]  /*0570*/  IMAD.WIDE R10, R19, 0x4, R8 ;  /* 0x00000004130a7825 */ /* 0x000fe400078e0208 */
[----:B------:R-:W3:Y:S02]  /*0580*/  LDG.E R8, desc[UR6][R8.64] ;  /* 0x0000000608087981 */ /* 0x000ee4000c1e1900 */
[----:B--2---:R-:W-:-:S04]  /*0590*/  IMAD.WIDE R2, R5, 0x4, R2 ;  /* 0x0000000405027825 */ /* 0x004fc800078e0202 */
[C---:B------:R-:W-:Y:S01]  /*05a0*/  IMAD.WIDE R4, R19.reuse, 0x4, R10 ;  /* 0x0000000413047825 */ /* 0x040fe200078e020a */
[----:B------:R-:W3:Y:S04]  /*05b0*/  LDG.E R13, desc[UR6][R2.64] ;  /* 0x00000006020d7981 */ /* 0x000ee8000c1e1900 */
[----:B------:R-:W2:Y:S01]  /*05c0*/  LDG.E R10, desc[UR6][R10.64] ;  /* 0x000000060a0a7981 */ /* 0x000ea2000c1e1900 */
[----:B------:R-:W-:-:S03]  /*05d0*/  IMAD.WIDE R6, R19, 0x4, R4 ;  /* 0x0000000413067825 */ /* 0x000fc600078e0204 */
[----:B------:R-:W2:Y:S04]  /*05e0*/  LDG.E R12, desc[UR6][R2.64+0x4] ;  /* 0x00000406020c7981 */ /* 0x000ea8000c1e1900 */
[----:B------:R-:W4:Y:S04]  /*05f0*/  LDG.E R20, desc[UR6][R4.64] ;  /* 0x0000000604147981 */ /* 0x000f28000c1e1900 */
[----:B------:R-:W4:Y:S04]  /*0600*/  LDG.E R19, desc[UR6][R2.64+0x8] ;  /* 0x0000080602137981 */ /* 0x000f28000c1e1900 */
[----:B------:R-:W5:Y:S04]  /*0610*/  LDG.E R21, desc[UR6][R2.64+0xc] ;  /* 0x00000c0602157981 */ /* 0x000f68000c1e1900 */
[----:B------:R-:W5:Y:S01]  /*0620*/  LDG.E R6, desc[UR6][R6.64] ;  /* 0x0000000606067981 */ /* 0x000f62000c1e1900 */
[----:B------:R-:W-:Y:S01]  /*0630*/  IADD3 R17, PT, PT, R17, 0x4, RZ ;  /* 0x0000000411117810 */ /* 0x000fe20007ffe0ff */
[----:B---3--:R-:W-:-:S04]  /*0640*/  IMAD R13, R13, R8, R24 ;  /* 0x000000080d0d7224 */ /* 0x008fc800078e0218 */
[----:B--2---:R-:W-:-:S04]  /*0650*/  IMAD R12, R12, R10, R13 ;  /* 0x0000000a0c0c7224 */ /* 0x004fc800078e020d */
[----:B----4-:R-:W-:-:S04]  /*0660*/  IMAD R12, R19, R20, R12 ;  /* 0x00000014130c7224 */ /* 0x010fc800078e020c */
[----:B-----5:R-:W-:-:S07]  /*0670*/  IMAD R24, R21, R6, R12 ;  /* 0x0000000615187224 */ /* 0x020fce00078e020c */
.L_x_13:
[----:B------:R-:W-:Y:S05]  /*0680*/  @!P1 BRA `(.L_x_10) ;  /* 0x0000000000709947 */ /* 0x000fea0003800000 */
[----:B------:R-:W-:Y:S02]  /*0690*/  ISETP.NE.AND P0, PT, R16, 0x1, PT ;  /* 0x000000011000780c */ /* 0x000fe40003f05270 */
[----:B------:R-:W-:-:S04]  /*06a0*/  LOP3.LUT R14, R14, 0x1, RZ, 0xc0, !PT ;  /* 0x000000010e0e7812 */ /* 0x000fc800078ec0ff */
[----:B------:R-:W-:-:S07]  /*06b0*/  ISETP.NE.U32.AND P1, PT, R14, 0x1, PT ;  /* 0x000000010e00780c */ /* 0x000fce0003f25070 */
[----:B------:R-:W0:Y:S01]  /*06c0*/  @P0 LDC R19, c[0x0][0x3a0] ;  /* 0x0000e800ff130b82 */ /* 0x000e220000000800 */
[----:B------:R-:W-:-:S07]  /*06d0*/  @P0 IADD3 R9, PT, PT, R18, R17, RZ ;  /* 0x0000001112090210 */ /* 0x000fce0007ffe0ff */
[----:B------:R-:W1:Y:S08]  /*06e0*/  @P0 LDC.64 R10, c[0x0][0x3a8] ;  /* 0x0000ea00ff0a0b82 */ /* 0x000e700000000a00 */
[----:B------:R-:W2:Y:S08]  /*06f0*/  @P0 LDC.64 R6, c[0x0][0x390] ;  /* 0x0000e400ff060b82 */ /* 0x000eb00000000a00 */
[----:B------:R-:W3:Y:S01]  /*0700*/  @!P1 LDC R14, c[0x0][0x3a0] ;  /* 0x0000e800ff0e9b82 */ /* 0x000ee20000000800 */
[C---:B0-----:R-:W-:Y:S01]  /*0710*/  @P0 IMAD R13, R17.reuse, R19, R0 ;  /* 0x00000013110d0224 */ /* 0x041fe200078e0200 */
[----:B------:R-:W-:-:S06]  /*0720*/  @P0 IADD3 R17, PT, PT, R17, 0x2, RZ ;  /* 0x0000000211110810 */ /* 0x000fcc0007ffe0ff */
[----:B------:R-:W0:Y:S01]  /*0730*/  @!P1 LDC.64 R4, c[0x0][0x390] ;  /* 0x0000e400ff049b82 */ /* 0x000e220000000a00 */
[----:B-1----:R-:W-:Y:S01]  /*0740*/  @P0 IMAD.WIDE R10, R13, 0x4, R10 ;  /* 0x000000040d0a0825 */ /* 0x002fe200078e020a */
[----:B------:R-:W-:-:S04]  /*0750*/  @!P1 IADD3 R13, PT, PT, R18, R17, RZ ;  /* 0x00000011120d9210 */ /* 0x000fc80007ffe0ff */
[----:B------:R-:W4:Y:S02]  /*0760*/  @P0 LDG.E R12, desc[UR6][R10.64] ;  /* 0x000000060a0c0981 */ /* 0x000f24000c1e1900 */
[----:B------:R-:W1:Y:S01]  /*0770*/  @!P1 LDC.64 R2, c[0x0][0x3a8] ;  /* 0x0000ea00ff029b82 */ /* 0x000e620000000a00 */
[----:B--2---:R-:W-:-:S04]  /*0780*/  @P0 IMAD.WIDE R6, R9, 0x4, R6 ;  /* 0x0000000409060825 */ /* 0x004fc800078e0206 */
[----:B------:R-:W-:Y:S01]  /*0790*/  @P0 IMAD.WIDE R8, R19, 0x4, R10 ;  /* 0x0000000413080825 */ /* 0x000fe200078e020a */
[----:B------:R-:W2:Y:S03]  /*07a0*/  @P0 LDG.E R21, desc[UR6][R6.64+0x4] ;  /* 0x0000040606150981 */ /* 0x000ea6000c1e1900 */
[----:B---3--:R-:W-:Y:S01]  /*07b0*/  @!P1 IMAD R17, R17, R14, R0 ;  /* 0x0000000e11119224 */ /* 0x008fe200078e0200 */
[----:B------:R-:W4:Y:S04]  /*07c0*/  @P0 LDG.E R19, desc[UR6][R6.64] ;  /* 0x0000000606130981 */ /* 0x000f28000c1e1900 */
[----:B------:R-:W2:Y:S01]  /*07d0*/  @P0 LDG.E R8, desc[UR6][R8.64] ;  /* 0x0000000608080981 */ /* 0x000ea2000c1e1900 */
[----:B0-----:R-:W-:-:S06]  /*07e0*/  @!P1 IMAD.WIDE R4, R13, 0x4, R4 ;  /* 0x000000040d049825 */ /* 0x001fcc00078e0204 */
[----:B------:R-:W3:Y:S01]  /*07f0*/  @!P1 LDG.E R5, desc[UR6][R4.64] ;  /* 0x0000000604059981 */ /* 0x000ee2000c1e1900 */
[----:B-1----:R-:W-:-:S06]  /*0800*/  @!P1 IMAD.WIDE R2, R17, 0x4, R2 ;  /* 0x0000000411029825 */ /* 0x002fcc00078e0202 */
[----:B------:R-:W3:Y:S01]  /*0810*/  @!P1 LDG.E R2, desc[UR6][R2.64] ;  /* 0x0000000602029981 */ /* 0x000ee2000c1e1900 */
[----:B----4-:R-:W-:-:S04]  /*0820*/  @P0 IMAD R12, R19, R12, R24 ;  /* 0x0000000c130c0224 */ /* 0x010fc800078e0218 */
[----:B--2---:R-:W-:-:S04]  /*0830*/  @P0 IMAD R24, R21, R8, R12 ;  /* 0x0000000815180224 */ /* 0x004fc800078e020c */
[----:B---3--:R-:W-:-:S07]  /*0840*/  @!P1 IMAD R24, R5, R2, R24 ;  /* 0x0000000205189224 */ /* 0x008fce00078e0218 */
.L_x_10:
[----:B------:R-:W0:Y:S01]  /*0850*/  LDC.64 R2, c[0x0][0x3c0] ;  /* 0x0000f000ff027b82 */ /* 0x000e220000000a00 */
[----:B------:R-:W1:Y:S02]  /*0860*/  LDCU UR4, c[0x0][0x3b8] ;  /* 0x00007700ff0477ac */ /* 0x000e640008000800 */
[----:B-1----:R-:W-:-:S04]  /*0870*/  IMAD R15, R15, UR4, R0 ;  /* 0x000000040f0f7c24 */ /* 0x002fc8000f8e0200 */
[----:B0-----:R-:W-:-:S05]  /*0880*/  IMAD.WIDE R2, R15, 0x4, R2 ;  /* 0x000000040f027825 */ /* 0x001fca00078e0202 */
[----:B------:R-:W-:Y:S01]  /*0890*/  STG.E desc[UR6][R2.64], R24 ;  /* 0x0000001802007986 */ /* 0x000fe2000c101906 */
[----:B------:R-:W-:Y:S05]  /*08a0*/  EXIT ;  /* 0x000000000000794d */ /* 0x000fea0003800000 */
.L_x_14:
        /* <DEDUP_REMOVED lines=13> */
.L_x_17:


//--------------------- .nv.shared.reserved.0     --------------------------
	.section	.nv.shared.reserved.0,"aw",@nobits
	.weak		__nv_reservedSMEM_offset_0_alias
	.size		__nv_reservedSMEM_offset_0_alias, 0, 64
	.other		__nv_reservedSMEM_offset_0_alias,@"STO_CUDA_RESERVED_SHARED STV_DEFAULT"
__nv_reservedSMEM_offset_0_alias:
	.zero		0
	.zero		64


//--------------------- .nv.shared._Z12MatMulShared6MatrixS_S_ --------------------------
	.section	.nv.shared._Z12MatMulShared6MatrixS_S_,"aw",@nobits
	.sectionflags	@""
	.align	4
.nv.shared._Z12MatMulShared6MatrixS_S_:
	.zero		3072


//--------------------- .nv.constant0._Z14MatMulConstant6MatrixS_S_ --------------------------
	.section	.nv.constant0._Z14MatMulConstant6MatrixS_S_,"a",@progbits
	.sectionflags	@""
	.align	4
.nv.constant0._Z14MatMulConstant6MatrixS_S_:
	.zero		968


//--------------------- .nv.constant0._Z12MatMulShared6MatrixS_S_ --------------------------
	.section	.nv.constant0._Z12MatMulShared6MatrixS_S_,"a",@progbits
	.sectionflags	@""
	.align	4
.nv.constant0._Z12MatMulShared6MatrixS_S_:
	.zero		968


//--------------------- .nv.constant0._Z12MatMulGlobal6MatrixS_S_ --------------------------
	.section	.nv.constant0._Z12MatMulGlobal6MatrixS_S_,"a",@progbits
	.sectionflags	@""
	.align	4
.nv.constant0._Z12MatMulGlobal6MatrixS_S_:
	.zero		968


//--------------------- SYMBOLS --------------------------

	.type		.nv.reservedSmem.offset0,@object
	.size		.nv.reservedSmem.offset0,0x4
	.type		.nv.reservedSmem.cap,@object
	.size		.nv.reservedSmem.cap,0x4
